//
// Generated by NVIDIA NVVM Compiler
//
// Compiler Build ID: CL-36424714
// Cuda compilation tools, release 13.0, V13.0.88
// Based on NVVM 20.0.0
//

.version 9.0
.target sm_100
.address_size 64

	// .globl	_Z11init_kerneli
.extern .func  (.param .b32 func_retval0) vprintf
(
	.param .b64 vprintf_param_0,
	.param .b64 vprintf_param_1
)
;
.extern .func  (.param .b64 func_retval0) malloc
(
	.param .b64 malloc_param_0
)
;
.global .align 4 .b8 precalc_xorwow_matrix[102400];
.global .align 4 .b8 precalc_xorwow_offset_matrix[102400];
.global .align 4 .b8 mrg32k3aM1[2304];
.global .align 4 .b8 mrg32k3aM2[2304];
.global .align 4 .b8 mrg32k3aM1SubSeq[2016];
.global .align 4 .b8 mrg32k3aM2SubSeq[2016];
.global .align 4 .b8 mrg32k3aM1Seq[2304];
.global .align 4 .b8 mrg32k3aM2Seq[2304];
.const .align 8 .b8 __cr_lgamma_table[72];
.global .align 8 .b8 states[524288];
.global .align 1 .b8 $str[34] = {102, 111, 114, 98, 105, 100, 100, 101, 110, 32, 109, 101, 109, 111, 114, 121, 32, 97, 99, 99, 101, 115, 115, 32, 37, 37, 100, 47, 37, 37, 100, 92, 110};

.visible .entry _Z11init_kerneli(
	.param .u32 _Z11init_kerneli_param_0
)
{
	.local .align 8 .b8 	__local_depot0[8];
	.reg .b64 	%SP;
	.reg .b64 	%SPL;
	.reg .pred 	%p<27>;
	.reg .b32 	%r<414>;
	.reg .b64 	%rd<23>;

	mov.u64 	%SPL, __local_depot0;
	cvta.local.u64 	%SP, %SPL;
	ld.param.u32 	%r183, [_Z11init_kerneli_param_0];
	mov.u32 	%r184, %tid.x;
	mov.u32 	%r185, %ctaid.x;
	mov.u32 	%r186, %ntid.x;
	mad.lo.s32 	%r1, %r185, %r186, %r184;
	setp.gt.s32 	%p1, %r1, 65535;
	@%p1 bra 	$L__BB0_46;
	{ // callseq 1, 0
	.param .b64 param0;
	st.param.b64 	[param0], 48;
	.param .b64 retval0;
	call.uni (retval0), 
	malloc, 
	(
	param0
	);
	ld.param.b64 	%rd12, [retval0];
	} // callseq 1
	setp.eq.s64 	%p2, %rd12, 0;
	@%p2 bra 	$L__BB0_45;
	xor.b32  	%r190, %r183, -1429050551;
	mul.lo.s32 	%r191, %r190, 1099087573;
	setp.gt.s32 	%p3, %r183, -1;
	selp.b32 	%r192, -644748465, -1947113066, %p3;
	add.s32 	%r193, %r192, %r191;
	add.s32 	%r194, %r193, 6615241;
	add.s32 	%r195, %r191, 123456789;
	st.v2.u32 	[%rd12], {%r194, %r195};
	xor.b32  	%r196, %r191, 362436069;
	add.s32 	%r197, %r192, 521288629;
	st.v2.u32 	[%rd12+8], {%r196, %r197};
	xor.b32  	%r198, %r192, 88675123;
	add.s32 	%r199, %r191, 5783321;
	st.v2.u32 	[%rd12+16], {%r198, %r199};
	setp.eq.s32 	%p4, %r1, 0;
	@%p4 bra 	$L__BB0_44;
	cvt.s64.s32 	%rd22, %r1;
	mov.b32 	%r320, 0;
	mov.u64 	%rd14, precalc_xorwow_matrix;
$L__BB0_4:
	and.b64  	%rd4, %rd22, 3;
	setp.eq.s64 	%p5, %rd4, 0;
	@%p5 bra 	$L__BB0_43;
	mul.wide.u32 	%rd13, %r320, 3200;
	add.s64 	%rd5, %rd14, %rd13;
	cvt.u32.u64 	%r3, %rd4;
	mov.b32 	%r321, 0;
$L__BB0_6:
	mov.b32 	%r334, 0;
	mov.u32 	%r335, %r334;
	mov.u32 	%r336, %r334;
	mov.u32 	%r337, %r334;
	mov.u32 	%r338, %r334;
	mov.u32 	%r327, %r334;
$L__BB0_7:
	mul.wide.u32 	%rd15, %r327, 4;
	add.s64 	%rd16, %rd12, %rd15;
	ld.u32 	%r11, [%rd16+4];
	shl.b32 	%r12, %r327, 5;
	mov.b32 	%r333, 0;
$L__BB0_8:
	.pragma "nounroll";
	shr.u32 	%r204, %r11, %r333;
	and.b32  	%r205, %r204, 1;
	setp.eq.b32 	%p6, %r205, 1;
	not.pred 	%p7, %p6;
	add.s32 	%r206, %r12, %r333;
	mul.lo.s32 	%r207, %r206, 5;
	mul.wide.u32 	%rd17, %r207, 4;
	add.s64 	%rd6, %rd5, %rd17;
	@%p7 bra 	$L__BB0_10;
	ld.global.u32 	%r208, [%rd6];
	xor.b32  	%r338, %r338, %r208;
	ld.global.u32 	%r209, [%rd6+4];
	xor.b32  	%r337, %r337, %r209;
	ld.global.u32 	%r210, [%rd6+8];
	xor.b32  	%r336, %r336, %r210;
	ld.global.u32 	%r211, [%rd6+12];
	xor.b32  	%r335, %r335, %r211;
	ld.global.u32 	%r212, [%rd6+16];
	xor.b32  	%r334, %r334, %r212;
$L__BB0_10:
	and.b32  	%r214, %r204, 2;
	setp.eq.s32 	%p8, %r214, 0;
	@%p8 bra 	$L__BB0_12;
	ld.global.u32 	%r215, [%rd6+20];
	xor.b32  	%r338, %r338, %r215;
	ld.global.u32 	%r216, [%rd6+24];
	xor.b32  	%r337, %r337, %r216;
	ld.global.u32 	%r217, [%rd6+28];
	xor.b32  	%r336, %r336, %r217;
	ld.global.u32 	%r218, [%rd6+32];
	xor.b32  	%r335, %r335, %r218;
	ld.global.u32 	%r219, [%rd6+36];
	xor.b32  	%r334, %r334, %r219;
$L__BB0_12:
	and.b32  	%r221, %r204, 4;
	setp.eq.s32 	%p9, %r221, 0;
	@%p9 bra 	$L__BB0_14;
	ld.global.u32 	%r222, [%rd6+40];
	xor.b32  	%r338, %r338, %r222;
	ld.global.u32 	%r223, [%rd6+44];
	xor.b32  	%r337, %r337, %r223;
	ld.global.u32 	%r224, [%rd6+48];
	xor.b32  	%r336, %r336, %r224;
	ld.global.u32 	%r225, [%rd6+52];
	xor.b32  	%r335, %r335, %r225;
	ld.global.u32 	%r226, [%rd6+56];
	xor.b32  	%r334, %r334, %r226;
$L__BB0_14:
	and.b32  	%r228, %r204, 8;
	setp.eq.s32 	%p10, %r228, 0;
	@%p10 bra 	$L__BB0_16;
	ld.global.u32 	%r229, [%rd6+60];
	xor.b32  	%r338, %r338, %r229;
	ld.global.u32 	%r230, [%rd6+64];
	xor.b32  	%r337, %r337, %r230;
	ld.global.u32 	%r231, [%rd6+68];
	xor.b32  	%r336, %r336, %r231;
	ld.global.u32 	%r232, [%rd6+72];
	xor.b32  	%r335, %r335, %r232;
	ld.global.u32 	%r233, [%rd6+76];
	xor.b32  	%r334, %r334, %r233;
$L__BB0_16:
	and.b32  	%r235, %r204, 16;
	setp.eq.s32 	%p11, %r235, 0;
	@%p11 bra 	$L__BB0_18;
	ld.global.u32 	%r236, [%rd6+80];
	xor.b32  	%r338, %r338, %r236;
	ld.global.u32 	%r237, [%rd6+84];
	xor.b32  	%r337, %r337, %r237;
	ld.global.u32 	%r238, [%rd6+88];
	xor.b32  	%r336, %r336, %r238;
	ld.global.u32 	%r239, [%rd6+92];
	xor.b32  	%r335, %r335, %r239;
	ld.global.u32 	%r240, [%rd6+96];
	xor.b32  	%r334, %r334, %r240;
$L__BB0_18:
	and.b32  	%r242, %r204, 32;
	setp.eq.s32 	%p12, %r242, 0;
	@%p12 bra 	$L__BB0_20;
	ld.global.u32 	%r243, [%rd6+100];
	xor.b32  	%r338, %r338, %r243;
	ld.global.u32 	%r244, [%rd6+104];
	xor.b32  	%r337, %r337, %r244;
	ld.global.u32 	%r245, [%rd6+108];
	xor.b32  	%r336, %r336, %r245;
	ld.global.u32 	%r246, [%rd6+112];
	xor.b32  	%r335, %r335, %r246;
	ld.global.u32 	%r247, [%rd6+116];
	xor.b32  	%r334, %r334, %r247;
$L__BB0_20:
	and.b32  	%r249, %r204, 64;
	setp.eq.s32 	%p13, %r249, 0;
	@%p13 bra 	$L__BB0_22;
	ld.global.u32 	%r250, [%rd6+120];
	xor.b32  	%r338, %r338, %r250;
	ld.global.u32 	%r251, [%rd6+124];
	xor.b32  	%r337, %r337, %r251;
	ld.global.u32 	%r252, [%rd6+128];
	xor.b32  	%r336, %r336, %r252;
	ld.global.u32 	%r253, [%rd6+132];
	xor.b32  	%r335, %r335, %r253;
	ld.global.u32 	%r254, [%rd6+136];
	xor.b32  	%r334, %r334, %r254;
$L__BB0_22:
	and.b32  	%r256, %r204, 128;
	setp.eq.s32 	%p14, %r256, 0;
	@%p14 bra 	$L__BB0_24;
	ld.global.u32 	%r257, [%rd6+140];
	xor.b32  	%r338, %r338, %r257;
	ld.global.u32 	%r258, [%rd6+144];
	xor.b32  	%r337, %r337, %r258;
	ld.global.u32 	%r259, [%rd6+148];
	xor.b32  	%r336, %r336, %r259;
	ld.global.u32 	%r260, [%rd6+152];
	xor.b32  	%r335, %r335, %r260;
	ld.global.u32 	%r261, [%rd6+156];
	xor.b32  	%r334, %r334, %r261;
$L__BB0_24:
	and.b32  	%r263, %r204, 256;
	setp.eq.s32 	%p15, %r263, 0;
	@%p15 bra 	$L__BB0_26;
	ld.global.u32 	%r264, [%rd6+160];
	xor.b32  	%r338, %r338, %r264;
	ld.global.u32 	%r265, [%rd6+164];
	xor.b32  	%r337, %r337, %r265;
	ld.global.u32 	%r266, [%rd6+168];
	xor.b32  	%r336, %r336, %r266;
	ld.global.u32 	%r267, [%rd6+172];
	xor.b32  	%r335, %r335, %r267;
	ld.global.u32 	%r268, [%rd6+176];
	xor.b32  	%r334, %r334, %r268;
$L__BB0_26:
	and.b32  	%r270, %r204, 512;
	setp.eq.s32 	%p16, %r270, 0;
	@%p16 bra 	$L__BB0_28;
	ld.global.u32 	%r271, [%rd6+180];
	xor.b32  	%r338, %r338, %r271;
	ld.global.u32 	%r272, [%rd6+184];
	xor.b32  	%r337, %r337, %r272;
	ld.global.u32 	%r273, [%rd6+188];
	xor.b32  	%r336, %r336, %r273;
	ld.global.u32 	%r274, [%rd6+192];
	xor.b32  	%r335, %r335, %r274;
	ld.global.u32 	%r275, [%rd6+196];
	xor.b32  	%r334, %r334, %r275;
$L__BB0_28:
	and.b32  	%r277, %r204, 1024;
	setp.eq.s32 	%p17, %r277, 0;
	@%p17 bra 	$L__BB0_30;
	ld.global.u32 	%r278, [%rd6+200];
	xor.b32  	%r338, %r338, %r278;
	ld.global.u32 	%r279, [%rd6+204];
	xor.b32  	%r337, %r337, %r279;
	ld.global.u32 	%r280, [%rd6+208];
	xor.b32  	%r336, %r336, %r280;
	ld.global.u32 	%r281, [%rd6+212];
	xor.b32  	%r335, %r335, %r281;
	ld.global.u32 	%r282, [%rd6+216];
	xor.b32  	%r334, %r334, %r282;
$L__BB0_30:
	and.b32  	%r284, %r204, 2048;
	setp.eq.s32 	%p18, %r284, 0;
	@%p18 bra 	$L__BB0_32;
	ld.global.u32 	%r285, [%rd6+220];
	xor.b32  	%r338, %r338, %r285;
	ld.global.u32 	%r286, [%rd6+224];
	xor.b32  	%r337, %r337, %r286;
	ld.global.u32 	%r287, [%rd6+228];
	xor.b32  	%r336, %r336, %r287;
	ld.global.u32 	%r288, [%rd6+232];
	xor.b32  	%r335, %r335, %r288;
	ld.global.u32 	%r289, [%rd6+236];
	xor.b32  	%r334, %r334, %r289;
$L__BB0_32:
	and.b32  	%r291, %r204, 4096;
	setp.eq.s32 	%p19, %r291, 0;
	@%p19 bra 	$L__BB0_34;
	ld.global.u32 	%r292, [%rd6+240];
	xor.b32  	%r338, %r338, %r292;
	ld.global.u32 	%r293, [%rd6+244];
	xor.b32  	%r337, %r337, %r293;
	ld.global.u32 	%r294, [%rd6+248];
	xor.b32  	%r336, %r336, %r294;
	ld.global.u32 	%r295, [%rd6+252];
	xor.b32  	%r335, %r335, %r295;
	ld.global.u32 	%r296, [%rd6+256];
	xor.b32  	%r334, %r334, %r296;
$L__BB0_34:
	and.b32  	%r298, %r204, 8192;
	setp.eq.s32 	%p20, %r298, 0;
	@%p20 bra 	$L__BB0_36;
	ld.global.u32 	%r299, [%rd6+260];
	xor.b32  	%r338, %r338, %r299;
	ld.global.u32 	%r300, [%rd6+264];
	xor.b32  	%r337, %r337, %r300;
	ld.global.u32 	%r301, [%rd6+268];
	xor.b32  	%r336, %r336, %r301;
	ld.global.u32 	%r302, [%rd6+272];
	xor.b32  	%r335, %r335, %r302;
	ld.global.u32 	%r303, [%rd6+276];
	xor.b32  	%r334, %r334, %r303;
$L__BB0_36:
	and.b32  	%r305, %r204, 16384;
	setp.eq.s32 	%p21, %r305, 0;
	@%p21 bra 	$L__BB0_38;
	ld.global.u32 	%r306, [%rd6+280];
	xor.b32  	%r338, %r338, %r306;
	ld.global.u32 	%r307, [%rd6+284];
	xor.b32  	%r337, %r337, %r307;
	ld.global.u32 	%r308, [%rd6+288];
	xor.b32  	%r336, %r336, %r308;
	ld.global.u32 	%r309, [%rd6+292];
	xor.b32  	%r335, %r335, %r309;
	ld.global.u32 	%r310, [%rd6+296];
	xor.b32  	%r334, %r334, %r310;
$L__BB0_38:
	and.b32  	%r312, %r204, 32768;
	setp.eq.s32 	%p22, %r312, 0;
	@%p22 bra 	$L__BB0_40;
	ld.global.u32 	%r313, [%rd6+300];
	xor.b32  	%r338, %r338, %r313;
	ld.global.u32 	%r314, [%rd6+304];
	xor.b32  	%r337, %r337, %r314;
	ld.global.u32 	%r315, [%rd6+308];
	xor.b32  	%r336, %r336, %r315;
	ld.global.u32 	%r316, [%rd6+312];
	xor.b32  	%r335, %r335, %r316;
	ld.global.u32 	%r317, [%rd6+316];
	xor.b32  	%r334, %r334, %r317;
$L__BB0_40:
	add.s32 	%r333, %r333, 16;
	setp.ne.s32 	%p23, %r333, 32;
	@%p23 bra 	$L__BB0_8;
	mad.lo.s32 	%r318, %r327, -31, %r12;
	add.s32 	%r327, %r318, 1;
	setp.ne.s32 	%p24, %r327, 5;
	@%p24 bra 	$L__BB0_7;
	st.u32 	[%rd12+4], %r338;
	st.u32 	[%rd12+8], %r337;
	st.u32 	[%rd12+12], %r336;
	st.u32 	[%rd12+16], %r335;
	st.u32 	[%rd12+20], %r334;
	add.s32 	%r321, %r321, 1;
	setp.lt.u32 	%p25, %r321, %r3;
	@%p25 bra 	$L__BB0_6;
$L__BB0_43:
	shr.u64 	%rd7, %rd22, 2;
	add.s32 	%r320, %r320, 1;
	setp.gt.u64 	%p26, %rd22, 3;
	mov.u64 	%rd22, %rd7;
	@%p26 bra 	$L__BB0_4;
$L__BB0_44:
	mov.b32 	%r319, 0;
	st.v2.u32 	[%rd12+24], {%r319, %r319};
	st.u32 	[%rd12+32], %r319;
	mov.b64 	%rd18, 0;
	st.u64 	[%rd12+40], %rd18;
$L__BB0_45:
	mul.wide.s32 	%rd19, %r1, 8;
	mov.u64 	%rd20, states;
	add.s64 	%rd21, %rd20, %rd19;
	st.global.u64 	[%rd21], %rd12;
	bra.uni 	$L__BB0_47;
$L__BB0_46:
	add.u64 	%rd8, %SP, 0;
	add.u64 	%rd9, %SPL, 0;
	mov.b32 	%r187, 65536;
	st.local.v2.u32 	[%rd9], {%r1, %r187};
	mov.u64 	%rd10, $str;
	cvta.global.u64 	%rd11, %rd10;
	{ // callseq 0, 0
	.param .b64 param0;
	st.param.b64 	[param0], %rd11;
	.param .b64 param1;
	st.param.b64 	[param1], %rd8;
	.param .b32 retval0;
	call.uni (retval0), 
	vprintf, 
	(
	param0, 
	param1
	);
	ld.param.b32 	%r188, [retval0];
	} // callseq 0
$L__BB0_47:
	ret;

}
	// .globl	_Z13buddha_kernelPjP6float4PfS_
.visible .entry _Z13buddha_kernelPjP6float4PfS_(
	.param .u64 .ptr .align 1 _Z13buddha_kernelPjP6float4PfS__param_0,
	.param .u64 .ptr .align 1 _Z13buddha_kernelPjP6float4PfS__param_1,
	.param .u64 .ptr .align 1 _Z13buddha_kernelPjP6float4PfS__param_2,
	.param .u64 .ptr .align 1 _Z13buddha_kernelPjP6float4PfS__param_3
)
{
	.local .align 8 .b8 	__local_depot1[8];
	.reg .b64 	%SP;
	.reg .b64 	%SPL;
	.reg .pred 	%p<43>;
	.reg .b32 	%r<176>;
	.reg .b32 	%f<154>;
	.reg .b64 	%rd<31>;
	.reg .b64 	%fd<2>;

	mov.u64 	%SPL, __local_depot1;
	cvta.local.u64 	%SP, %SPL;
	ld.param.u64 	%rd6, [_Z13buddha_kernelPjP6float4PfS__param_0];
	ld.param.u64 	%rd7, [_Z13buddha_kernelPjP6float4PfS__param_1];
	ld.param.u64 	%rd8, [_Z13buddha_kernelPjP6float4PfS__param_2];
	ld.param.u64 	%rd9, [_Z13buddha_kernelPjP6float4PfS__param_3];
	cvta.to.global.u64 	%rd1, %rd9;
	mov.u32 	%r51, %tid.x;
	mov.u32 	%r52, %ctaid.x;
	mov.u32 	%r53, %ntid.x;
	mad.lo.s32 	%r1, %r52, %r53, %r51;
	setp.gt.s32 	%p1, %r1, 65535;
	@%p1 bra 	$L__BB1_40;
	cvta.to.global.u64 	%rd14, %rd7;
	cvta.to.global.u64 	%rd15, %rd8;
	cvta.to.global.u64 	%rd16, %rd6;
	mul.wide.s32 	%rd17, %r1, 8;
	mov.u64 	%rd18, states;
	add.s64 	%rd2, %rd18, %rd17;
	ld.global.u64 	%rd19, [%rd2];
	ld.v2.u32 	{%r162, %r163}, [%rd19];
	ld.v2.u32 	{%r164, %r165}, [%rd19+8];
	ld.v2.u32 	{%r166, %r167}, [%rd19+16];
	ld.v2.u32 	{%r8, %r9}, [%rd19+24];
	ld.f32 	%f1, [%rd19+32];
	ld.f64 	%fd1, [%rd19+40];
	mul.wide.s32 	%rd20, %r1, 16;
	add.s64 	%rd3, %rd14, %rd20;
	mul.wide.s32 	%rd21, %r1, 4;
	add.s64 	%rd4, %rd15, %rd21;
	add.s64 	%rd5, %rd16, %rd21;
	mov.b32 	%r161, 0;
$L__BB1_2:
	.pragma "nounroll";
	shr.u32 	%r58, %r163, 2;
	xor.b32  	%r59, %r58, %r163;
	shl.b32 	%r60, %r167, 4;
	shl.b32 	%r61, %r59, 1;
	xor.b32  	%r62, %r60, %r61;
	xor.b32  	%r63, %r62, %r167;
	xor.b32  	%r17, %r63, %r59;
	add.s32 	%r64, %r162, %r17;
	add.s32 	%r65, %r64, 362437;
	cvt.rn.f32.u32 	%f14, %r65;
	fma.rn.f32 	%f15, %f14, 0f2F800000, 0f2F000000;
	shr.u32 	%r66, %r164, 2;
	xor.b32  	%r67, %r66, %r164;
	shl.b32 	%r68, %r17, 4;
	shl.b32 	%r69, %r67, 1;
	xor.b32  	%r70, %r69, %r68;
	xor.b32  	%r71, %r70, %r67;
	xor.b32  	%r18, %r71, %r17;
	add.s32 	%r72, %r162, %r18;
	add.s32 	%r73, %r72, 724874;
	cvt.rn.f32.u32 	%f16, %r73;
	fma.rn.f32 	%f17, %f16, 0f2F800000, 0f2F000000;
	fma.rn.f32 	%f18, %f15, 0f40C00000, 0fC0600000;
	fma.rn.f32 	%f19, %f17, 0f40A66666, 0fC04CCCCD;
	st.global.v4.f32 	[%rd3], {%f18, %f19, %f18, %f19};
	mov.b32 	%r74, 0;
	st.global.u32 	[%rd4], %r74;
	st.global.u32 	[%rd5], %r74;
	ld.global.f32 	%f150, [%rd4];
	setp.geu.f32 	%p2, %f150, 0f41C80000;
	@%p2 bra 	$L__BB1_5;
	mov.b32 	%r168, 0;
$L__BB1_4:
	add.s32 	%r76, %r168, 1;
	st.global.u32 	[%rd5], %r76;
	ld.global.v4.f32 	{%f20, %f21, %f22, %f23}, [%rd3];
	mul.f32 	%f24, %f20, %f20;
	mul.f32 	%f25, %f21, %f21;
	sub.f32 	%f26, %f24, %f25;
	add.f32 	%f27, %f22, %f26;
	add.f32 	%f28, %f20, %f20;
	fma.rn.f32 	%f29, %f28, %f21, %f23;
	st.global.v2.f32 	[%rd3], {%f27, %f29};
	mul.f32 	%f30, %f29, %f29;
	fma.rn.f32 	%f150, %f27, %f27, %f30;
	st.global.f32 	[%rd4], %f150;
	ld.global.u32 	%r168, [%rd5];
	setp.lt.u32 	%p3, %r168, 20;
	setp.lt.f32 	%p4, %f150, 0f41C80000;
	and.pred  	%p5, %p3, %p4;
	@%p5 bra 	$L__BB1_4;
$L__BB1_5:
	setp.leu.f32 	%p6, %f150, 0f41C80000;
	@%p6 bra 	$L__BB1_11;
	mov.f32 	%f31, 0f00000000;
	st.global.v2.f32 	[%rd3], {%f31, %f31};
	ld.global.u32 	%r77, [%rd5];
	setp.eq.s32 	%p7, %r77, -1;
	@%p7 bra 	$L__BB1_11;
	mov.b32 	%r169, 0;
$L__BB1_8:
	ld.global.v4.f32 	{%f32, %f33, %f34, %f35}, [%rd3];
	mul.f32 	%f36, %f32, %f32;
	mul.f32 	%f37, %f33, %f33;
	sub.f32 	%f38, %f36, %f37;
	add.f32 	%f39, %f34, %f38;
	add.f32 	%f40, %f32, %f32;
	fma.rn.f32 	%f41, %f40, %f33, %f35;
	st.global.v2.f32 	[%rd3], {%f39, %f41};
	add.f32 	%f42, %f41, 0f3FC00000;
	add.f32 	%f43, %f39, 0f404CCCCD;
	div.rn.f32 	%f44, %f42, 0f40400000;
	div.rn.f32 	%f45, %f43, 0f40A66666;
	mul.f32 	%f46, %f44, 0f44B40000;
	mul.f32 	%f47, %f45, 0f45200000;
	cvt.rmi.s32.f32 	%r22, %f46;
	cvt.rmi.s32.f32 	%r23, %f47;
	setp.gt.u32 	%p8, %r22, 1439;
	setp.gt.u32 	%p9, %r23, 2559;
	or.pred  	%p10, %p9, %p8;
	@%p10 bra 	$L__BB1_10;
	mad.lo.s32 	%r79, %r23, 1440, %r22;
	mul.wide.u32 	%rd22, %r79, 4;
	add.s64 	%rd23, %rd1, %rd22;
	ld.global.u32 	%r80, [%rd23];
	add.s32 	%r81, %r80, 1;
	st.global.u32 	[%rd23], %r81;
$L__BB1_10:
	add.s32 	%r169, %r169, 1;
	ld.global.u32 	%r82, [%rd5];
	add.s32 	%r83, %r82, 1;
	setp.lt.u32 	%p11, %r169, %r83;
	@%p11 bra 	$L__BB1_8;
$L__BB1_11:
	shr.u32 	%r84, %r165, 2;
	xor.b32  	%r85, %r84, %r165;
	shl.b32 	%r86, %r18, 4;
	shl.b32 	%r87, %r85, 1;
	xor.b32  	%r88, %r86, %r87;
	xor.b32  	%r89, %r88, %r18;
	xor.b32  	%r25, %r89, %r85;
	add.s32 	%r90, %r162, %r25;
	add.s32 	%r91, %r90, 1087311;
	cvt.rn.f32.u32 	%f48, %r91;
	fma.rn.f32 	%f49, %f48, 0f2F800000, 0f2F000000;
	shr.u32 	%r92, %r166, 2;
	xor.b32  	%r93, %r92, %r166;
	shl.b32 	%r94, %r25, 4;
	shl.b32 	%r95, %r93, 1;
	xor.b32  	%r96, %r95, %r94;
	xor.b32  	%r97, %r96, %r93;
	xor.b32  	%r163, %r97, %r25;
	add.s32 	%r98, %r162, %r163;
	add.s32 	%r99, %r98, 1449748;
	cvt.rn.f32.u32 	%f50, %r99;
	fma.rn.f32 	%f51, %f50, 0f2F800000, 0f2F000000;
	fma.rn.f32 	%f52, %f49, 0f40C00000, 0fC0600000;
	fma.rn.f32 	%f53, %f51, 0f40A66666, 0fC04CCCCD;
	st.global.v4.f32 	[%rd3], {%f52, %f53, %f52, %f53};
	mov.b32 	%r100, 0;
	st.global.u32 	[%rd4], %r100;
	st.global.u32 	[%rd5], %r100;
	ld.global.f32 	%f151, [%rd4];
	setp.geu.f32 	%p12, %f151, 0f41C80000;
	@%p12 bra 	$L__BB1_14;
	mov.b32 	%r170, 0;
$L__BB1_13:
	add.s32 	%r102, %r170, 1;
	st.global.u32 	[%rd5], %r102;
	ld.global.v4.f32 	{%f54, %f55, %f56, %f57}, [%rd3];
	mul.f32 	%f58, %f54, %f54;
	mul.f32 	%f59, %f55, %f55;
	sub.f32 	%f60, %f58, %f59;
	add.f32 	%f61, %f56, %f60;
	add.f32 	%f62, %f54, %f54;
	fma.rn.f32 	%f63, %f62, %f55, %f57;
	st.global.v2.f32 	[%rd3], {%f61, %f63};
	mul.f32 	%f64, %f63, %f63;
	fma.rn.f32 	%f151, %f61, %f61, %f64;
	st.global.f32 	[%rd4], %f151;
	ld.global.u32 	%r170, [%rd5];
	setp.lt.u32 	%p13, %r170, 20;
	setp.lt.f32 	%p14, %f151, 0f41C80000;
	and.pred  	%p15, %p13, %p14;
	@%p15 bra 	$L__BB1_13;
$L__BB1_14:
	setp.leu.f32 	%p16, %f151, 0f41C80000;
	@%p16 bra 	$L__BB1_20;
	mov.f32 	%f65, 0f00000000;
	st.global.v2.f32 	[%rd3], {%f65, %f65};
	ld.global.u32 	%r103, [%rd5];
	setp.eq.s32 	%p17, %r103, -1;
	@%p17 bra 	$L__BB1_20;
	mov.b32 	%r171, 0;
$L__BB1_17:
	ld.global.v4.f32 	{%f66, %f67, %f68, %f69}, [%rd3];
	mul.f32 	%f70, %f66, %f66;
	mul.f32 	%f71, %f67, %f67;
	sub.f32 	%f72, %f70, %f71;
	add.f32 	%f73, %f68, %f72;
	add.f32 	%f74, %f66, %f66;
	fma.rn.f32 	%f75, %f74, %f67, %f69;
	st.global.v2.f32 	[%rd3], {%f73, %f75};
	add.f32 	%f76, %f75, 0f3FC00000;
	add.f32 	%f77, %f73, 0f404CCCCD;
	div.rn.f32 	%f78, %f76, 0f40400000;
	div.rn.f32 	%f79, %f77, 0f40A66666;
	mul.f32 	%f80, %f78, 0f44B40000;
	mul.f32 	%f81, %f79, 0f45200000;
	cvt.rmi.s32.f32 	%r30, %f80;
	cvt.rmi.s32.f32 	%r31, %f81;
	setp.gt.u32 	%p18, %r30, 1439;
	setp.gt.u32 	%p19, %r31, 2559;
	or.pred  	%p20, %p19, %p18;
	@%p20 bra 	$L__BB1_19;
	mad.lo.s32 	%r105, %r31, 1440, %r30;
	mul.wide.u32 	%rd24, %r105, 4;
	add.s64 	%rd25, %rd1, %rd24;
	ld.global.u32 	%r106, [%rd25];
	add.s32 	%r107, %r106, 1;
	st.global.u32 	[%rd25], %r107;
$L__BB1_19:
	add.s32 	%r171, %r171, 1;
	ld.global.u32 	%r108, [%rd5];
	add.s32 	%r109, %r108, 1;
	setp.lt.u32 	%p21, %r171, %r109;
	@%p21 bra 	$L__BB1_17;
$L__BB1_20:
	shr.u32 	%r110, %r167, 2;
	xor.b32  	%r111, %r110, %r167;
	shl.b32 	%r112, %r163, 4;
	shl.b32 	%r113, %r111, 1;
	xor.b32  	%r114, %r112, %r113;
	xor.b32  	%r115, %r114, %r163;
	xor.b32  	%r164, %r115, %r111;
	add.s32 	%r116, %r162, %r164;
	add.s32 	%r117, %r116, 1812185;
	cvt.rn.f32.u32 	%f82, %r117;
	fma.rn.f32 	%f83, %f82, 0f2F800000, 0f2F000000;
	shr.u32 	%r118, %r17, 2;
	xor.b32  	%r119, %r118, %r17;
	shl.b32 	%r120, %r164, 4;
	shl.b32 	%r121, %r119, 1;
	xor.b32  	%r122, %r121, %r120;
	xor.b32  	%r123, %r122, %r119;
	xor.b32  	%r165, %r123, %r164;
	add.s32 	%r124, %r162, %r165;
	add.s32 	%r125, %r124, 2174622;
	cvt.rn.f32.u32 	%f84, %r125;
	fma.rn.f32 	%f85, %f84, 0f2F800000, 0f2F000000;
	fma.rn.f32 	%f86, %f83, 0f40C00000, 0fC0600000;
	fma.rn.f32 	%f87, %f85, 0f40A66666, 0fC04CCCCD;
	st.global.v4.f32 	[%rd3], {%f86, %f87, %f86, %f87};
	mov.b32 	%r126, 0;
	st.global.u32 	[%rd4], %r126;
	st.global.u32 	[%rd5], %r126;
	ld.global.f32 	%f152, [%rd4];
	setp.geu.f32 	%p22, %f152, 0f41C80000;
	@%p22 bra 	$L__BB1_23;
	mov.b32 	%r172, 0;
$L__BB1_22:
	add.s32 	%r128, %r172, 1;
	st.global.u32 	[%rd5], %r128;
	ld.global.v4.f32 	{%f88, %f89, %f90, %f91}, [%rd3];
	mul.f32 	%f92, %f88, %f88;
	mul.f32 	%f93, %f89, %f89;
	sub.f32 	%f94, %f92, %f93;
	add.f32 	%f95, %f90, %f94;
	add.f32 	%f96, %f88, %f88;
	fma.rn.f32 	%f97, %f96, %f89, %f91;
	st.global.v2.f32 	[%rd3], {%f95, %f97};
	mul.f32 	%f98, %f97, %f97;
	fma.rn.f32 	%f152, %f95, %f95, %f98;
	st.global.f32 	[%rd4], %f152;
	ld.global.u32 	%r172, [%rd5];
	setp.lt.u32 	%p23, %r172, 20;
	setp.lt.f32 	%p24, %f152, 0f41C80000;
	and.pred  	%p25, %p23, %p24;
	@%p25 bra 	$L__BB1_22;
$L__BB1_23:
	setp.leu.f32 	%p26, %f152, 0f41C80000;
	@%p26 bra 	$L__BB1_29;
	mov.f32 	%f99, 0f00000000;
	st.global.v2.f32 	[%rd3], {%f99, %f99};
	ld.global.u32 	%r129, [%rd5];
	setp.eq.s32 	%p27, %r129, -1;
	@%p27 bra 	$L__BB1_29;
	mov.b32 	%r173, 0;
$L__BB1_26:
	ld.global.v4.f32 	{%f100, %f101, %f102, %f103}, [%rd3];
	mul.f32 	%f104, %f100, %f100;
	mul.f32 	%f105, %f101, %f101;
	sub.f32 	%f106, %f104, %f105;
	add.f32 	%f107, %f102, %f106;
	add.f32 	%f108, %f100, %f100;
	fma.rn.f32 	%f109, %f108, %f101, %f103;
	st.global.v2.f32 	[%rd3], {%f107, %f109};
	add.f32 	%f110, %f109, 0f3FC00000;
	add.f32 	%f111, %f107, 0f404CCCCD;
	div.rn.f32 	%f112, %f110, 0f40400000;
	div.rn.f32 	%f113, %f111, 0f40A66666;
	mul.f32 	%f114, %f112, 0f44B40000;
	mul.f32 	%f115, %f113, 0f45200000;
	cvt.rmi.s32.f32 	%r38, %f114;
	cvt.rmi.s32.f32 	%r39, %f115;
	setp.gt.u32 	%p28, %r38, 1439;
	setp.gt.u32 	%p29, %r39, 2559;
	or.pred  	%p30, %p29, %p28;
	@%p30 bra 	$L__BB1_28;
	mad.lo.s32 	%r131, %r39, 1440, %r38;
	mul.wide.u32 	%rd26, %r131, 4;
	add.s64 	%rd27, %rd1, %rd26;
	ld.global.u32 	%r132, [%rd27];
	add.s32 	%r133, %r132, 1;
	st.global.u32 	[%rd27], %r133;
$L__BB1_28:
	add.s32 	%r173, %r173, 1;
	ld.global.u32 	%r134, [%rd5];
	add.s32 	%r135, %r134, 1;
	setp.lt.u32 	%p31, %r173, %r135;
	@%p31 bra 	$L__BB1_26;
$L__BB1_29:
	shr.u32 	%r136, %r18, 2;
	xor.b32  	%r137, %r136, %r18;
	shl.b32 	%r138, %r165, 4;
	shl.b32 	%r139, %r137, 1;
	xor.b32  	%r140, %r138, %r139;
	xor.b32  	%r141, %r140, %r165;
	xor.b32  	%r166, %r141, %r137;
	add.s32 	%r142, %r162, %r166;
	add.s32 	%r143, %r142, 2537059;
	cvt.rn.f32.u32 	%f116, %r143;
	fma.rn.f32 	%f117, %f116, 0f2F800000, 0f2F000000;
	shr.u32 	%r144, %r25, 2;
	xor.b32  	%r145, %r144, %r25;
	shl.b32 	%r146, %r166, 4;
	shl.b32 	%r147, %r145, 1;
	xor.b32  	%r148, %r147, %r146;
	xor.b32  	%r149, %r148, %r145;
	xor.b32  	%r167, %r149, %r166;
	add.s32 	%r162, %r162, 2899496;
	add.s32 	%r150, %r167, %r162;
	cvt.rn.f32.u32 	%f118, %r150;
	fma.rn.f32 	%f119, %f118, 0f2F800000, 0f2F000000;
	fma.rn.f32 	%f120, %f117, 0f40C00000, 0fC0600000;
	fma.rn.f32 	%f121, %f119, 0f40A66666, 0fC04CCCCD;
	st.global.v4.f32 	[%rd3], {%f120, %f121, %f120, %f121};
	mov.b32 	%r151, 0;
	st.global.u32 	[%rd4], %r151;
	st.global.u32 	[%rd5], %r151;
	ld.global.f32 	%f153, [%rd4];
	setp.geu.f32 	%p32, %f153, 0f41C80000;
	@%p32 bra 	$L__BB1_32;
	mov.b32 	%r174, 0;
$L__BB1_31:
	add.s32 	%r153, %r174, 1;
	st.global.u32 	[%rd5], %r153;
	ld.global.v4.f32 	{%f122, %f123, %f124, %f125}, [%rd3];
	mul.f32 	%f126, %f122, %f122;
	mul.f32 	%f127, %f123, %f123;
	sub.f32 	%f128, %f126, %f127;
	add.f32 	%f129, %f124, %f128;
	add.f32 	%f130, %f122, %f122;
	fma.rn.f32 	%f131, %f130, %f123, %f125;
	st.global.v2.f32 	[%rd3], {%f129, %f131};
	mul.f32 	%f132, %f131, %f131;
	fma.rn.f32 	%f153, %f129, %f129, %f132;
	st.global.f32 	[%rd4], %f153;
	ld.global.u32 	%r174, [%rd5];
	setp.lt.u32 	%p33, %r174, 20;
	setp.lt.f32 	%p34, %f153, 0f41C80000;
	and.pred  	%p35, %p33, %p34;
	@%p35 bra 	$L__BB1_31;
$L__BB1_32:
	setp.leu.f32 	%p36, %f153, 0f41C80000;
	@%p36 bra 	$L__BB1_38;
	mov.f32 	%f133, 0f00000000;
	st.global.v2.f32 	[%rd3], {%f133, %f133};
	ld.global.u32 	%r154, [%rd5];
	setp.eq.s32 	%p37, %r154, -1;
	@%p37 bra 	$L__BB1_38;
	mov.b32 	%r175, 0;
$L__BB1_35:
	ld.global.v4.f32 	{%f134, %f135, %f136, %f137}, [%rd3];
	mul.f32 	%f138, %f134, %f134;
	mul.f32 	%f139, %f135, %f135;
	sub.f32 	%f140, %f138, %f139;
	add.f32 	%f141, %f136, %f140;
	add.f32 	%f142, %f134, %f134;
	fma.rn.f32 	%f143, %f142, %f135, %f137;
	st.global.v2.f32 	[%rd3], {%f141, %f143};
	add.f32 	%f144, %f143, 0f3FC00000;
	add.f32 	%f145, %f141, 0f404CCCCD;
	div.rn.f32 	%f146, %f144, 0f40400000;
	div.rn.f32 	%f147, %f145, 0f40A66666;
	mul.f32 	%f148, %f146, 0f44B40000;
	mul.f32 	%f149, %f147, 0f45200000;
	cvt.rmi.s32.f32 	%r47, %f148;
	cvt.rmi.s32.f32 	%r48, %f149;
	setp.gt.u32 	%p38, %r47, 1439;
	setp.gt.u32 	%p39, %r48, 2559;
	or.pred  	%p40, %p39, %p38;
	@%p40 bra 	$L__BB1_37;
	mad.lo.s32 	%r156, %r48, 1440, %r47;
	mul.wide.u32 	%rd28, %r156, 4;
	add.s64 	%rd29, %rd1, %rd28;
	ld.global.u32 	%r157, [%rd29];
	add.s32 	%r158, %r157, 1;
	st.global.u32 	[%rd29], %r158;
$L__BB1_37:
	add.s32 	%r175, %r175, 1;
	ld.global.u32 	%r159, [%rd5];
	add.s32 	%r160, %r159, 1;
	setp.lt.u32 	%p41, %r175, %r160;
	@%p41 bra 	$L__BB1_35;
$L__BB1_38:
	add.s32 	%r161, %r161, 4;
	setp.ne.s32 	%p42, %r161, 10000;
	@%p42 bra 	$L__BB1_2;
	ld.global.u64 	%rd30, [%rd2];
	st.v2.u32 	[%rd30], {%r162, %r163};
	st.v2.u32 	[%rd30+8], {%r164, %r165};
	st.v2.u32 	[%rd30+16], {%r166, %r167};
	st.v2.u32 	[%rd30+24], {%r8, %r9};
	st.f32 	[%rd30+32], %f1;
	st.f64 	[%rd30+40], %fd1;
	bra.uni 	$L__BB1_41;
$L__BB1_40:
	add.u64 	%rd10, %SP, 0;
	add.u64 	%rd11, %SPL, 0;
	mov.b32 	%r54, 65536;
	st.local.v2.u32 	[%rd11], {%r1, %r54};
	mov.u64 	%rd12, $str;
	cvta.global.u64 	%rd13, %rd12;
	{ // callseq 2, 0
	.param .b64 param0;
	st.param.b64 	[param0], %rd13;
	.param .b64 param1;
	st.param.b64 	[param1], %rd10;
	.param .b32 retval0;
	call.uni (retval0), 
	vprintf, 
	(
	param0, 
	param1
	);
	ld.param.b32 	%r55, [retval0];
	} // callseq 2
$L__BB1_41:
	ret;

}


// ===== COMPILED SASS (sm_100) =====

	.target	sm_100

	.elftype	@"ET_EXEC"


//--------------------- .note.nv.tkinfo           --------------------------
	.section	.note.nv.tkinfo,"",@"SHT_NOTE"
	.sectionflags	@"SHF_NOTE_NV_TKINFO"
	.tkinfo
        /*0018*/ 	.word	0x00000002
        /*0030*/ 	.string	""
        /*0030*/ 	.string	"ptxas"
        /*0030*/ 	.string	"Cuda compilation tools, release 13.0, V13.0.88"
        /*0030*/ 	.string	"Build cuda_13.0.r13.0/compiler.36424714_0"
        /*0030*/ 	.string	"-arch sm_100 -m 64 "



//--------------------- .note.nv.cuinfo           --------------------------
	.section	.note.nv.cuinfo,"",@"SHT_NOTE"
	.sectionflags	@"SHF_NOTE_NV_CUINFO"
        /*0018*/ 	.short	0x0002
        /*001a*/ 	.short	0x0064
        /*001c*/ 	.short	0x0082
	.zero		2


//--------------------- .nv.info                  --------------------------
	.section	.nv.info,"",@"SHT_CUDA_INFO"
	.align	4


	//----- nvinfo : EIATTR_REGCOUNT
	.align		4
        /*0000*/ 	.byte	0x04, 0x2f
        /*0002*/ 	.short	(.L_12 - .L_11)
	.align		4
.L_11:
        /*0004*/ 	.word	index@(_Z11init_kerneli)
        /*0008*/ 	.word	0x0000001e


	//----- nvinfo : EIATTR_FRAME_SIZE
	.align		4
.L_12:
        /*000c*/ 	.byte	0x04, 0x11
        /*000e*/ 	.short	(.L_14 - .L_13)
	.align		4
.L_13:
        /*0010*/ 	.word	index@(_Z11init_kerneli)
        /*0014*/ 	.word	0x00000008


	//----- nvinfo : EIATTR_REGCOUNT
	.align		4
.L_14:
        /*0018*/ 	.byte	0x04, 0x2f
        /*001a*/ 	.short	(.L_16 - .L_15)
	.align		4
.L_15:
        /*001c*/ 	.word	index@(_Z13buddha_kernelPjP6float4PfS_)
        /*0020*/ 	.word	0x00000028


	//----- nvinfo : EIATTR_FRAME_SIZE
	.align		4
.L_16:
        /*0024*/ 	.byte	0x04, 0x11
        /*0026*/ 	.short	(.L_18 - .L_17)
	.align		4
.L_17:
        /*0028*/ 	.word	index@($__internal_0_$__cuda_sm3x_div_rn_noftz_f32_slowpath)
        /*002c*/ 	.word	0x00000008


	//----- nvinfo : EIATTR_FRAME_SIZE
	.align		4
.L_18:
        /*0030*/ 	.byte	0x04, 0x11
        /*0032*/ 	.short	(.L_20 - .L_19)
	.align		4
.L_19:
        /*0034*/ 	.word	index@(_Z13buddha_kernelPjP6float4PfS_)
        /*0038*/ 	.word	0x00000008


	//----- nvinfo : EIATTR_MIN_STACK_SIZE
	.align		4
.L_20:
        /*003c*/ 	.byte	0x04, 0x12
        /*003e*/ 	.short	(.L_22 - .L_21)
	.align		4
.L_21:
        /*0040*/ 	.word	index@(_Z13buddha_kernelPjP6float4PfS_)
        /*0044*/ 	.word	0x00000008


	//----- nvinfo : EIATTR_MIN_STACK_SIZE
	.align		4
.L_22:
        /*0048*/ 	.byte	0x04, 0x12
        /*004a*/ 	.short	(.L_24 - .L_23)
	.align		4
.L_23:
        /*004c*/ 	.word	index@(_Z11init_kerneli)
        /*0050*/ 	.word	0x00000008
.L_24:


//--------------------- .nv.compat                --------------------------
	.section	.nv.compat,"",@"SHT_CUDA_COMPAT_INFO"
	.align	4
        /*0000*/ 	.byte	0x02, 0x09, 0x00, 0x00, 0x02, 0x02, 0x01, 0x00, 0x02, 0x05, 0x05, 0x00, 0x03, 0x07, 0x01, 0x01
        /*0010*/ 	.byte	0x02, 0x03, 0x00, 0x00, 0x02, 0x06, 0x01, 0x00, 0x04, 0x0b, 0x08, 0x00, 0x01, 0x00, 0x00, 0x00
        /*0020*/ 	.byte	0x00, 0x00, 0x00, 0x00


//--------------------- .nv.info._Z13buddha_kernelPjP6float4PfS_ --------------------------
	.section	.nv.info._Z13buddha_kernelPjP6float4PfS_,"",@"SHT_CUDA_INFO"
	.sectionflags	@""
	.align	4


	//----- nvinfo : EIATTR_CUDA_API_VERSION
	.align		4
        /*0000*/ 	.byte	0x04, 0x37
        /*0002*/ 	.short	(.L_26 - .L_25)
.L_25:
        /*0004*/ 	.word	0x00000082


	//----- nvinfo : EIATTR_KPARAM_INFO
	.align		4
.L_26:
        /*0008*/ 	.byte	0x04, 0x17
        /*000a*/ 	.short	(.L_28 - .L_27)
.L_27:
        /*000c*/ 	.word	0x00000000
        /*0010*/ 	.short	0x0003
        /*0012*/ 	.short	0x0018
        /*0014*/ 	.byte	0x00, 0xf5, 0x21, 0x00


	//----- nvinfo : EIATTR_KPARAM_INFO
	.align		4
.L_28:
        /*0018*/ 	.byte	0x04, 0x17
        /*001a*/ 	.short	(.L_30 - .L_29)
.L_29:
        /*001c*/ 	.word	0x00000000
        /*0020*/ 	.short	0x0002
        /*0022*/ 	.short	0x0010
        /*0024*/ 	.byte	0x00, 0xf5, 0x21, 0x00


	//----- nvinfo : EIATTR_KPARAM_INFO
	.align		4
.L_30:
        /*0028*/ 	.byte	0x04, 0x17
        /*002a*/ 	.short	(.L_32 - .L_31)
.L_31:
        /*002c*/ 	.word	0x00000000
        /*0030*/ 	.short	0x0001
        /*0032*/ 	.short	0x0008
        /*0034*/ 	.byte	0x00, 0xf5, 0x21, 0x00


	//----- nvinfo : EIATTR_KPARAM_INFO
	.align		4
.L_32:
        /*0038*/ 	.byte	0x04, 0x17
        /*003a*/ 	.short	(.L_34 - .L_33)
.L_33:
        /*003c*/ 	.word	0x00000000
        /*0040*/ 	.short	0x0000
        /*0042*/ 	.short	0x0000
        /*0044*/ 	.byte	0x00, 0xf5, 0x21, 0x00


	//----- nvinfo : EIATTR_SPARSE_MMA_MASK
	.align		4
.L_34:
        /*0048*/ 	.byte	0x03, 0x50
        /*004a*/ 	.short	0x0000


	//----- nvinfo : EIATTR_MAXREG_COUNT
	.align		4
        /*004c*/ 	.byte	0x03, 0x1b
        /*004e*/ 	.short	0x00ff


	//----- nvinfo : EIATTR_EXTERNS
	.align		4
        /*0050*/ 	.byte	0x04, 0x0f
        /*0052*/ 	.short	(.L_36 - .L_35)


	//   ....[0]....
	.align		4
.L_35:
        /*0054*/ 	.word	index@(vprintf)


	//----- nvinfo : EIATTR_MERCURY_ISA_VERSION
	.align		4
.L_36:
        /*0058*/ 	.byte	0x03, 0x5f
        /*005a*/ 	.short	0x0101


	//----- nvinfo : EIATTR_VRC_CTA_INIT_COUNT
	.align		4
        /*005c*/ 	.byte	0x02, 0x4a
	.zero		1
	.zero		1


	//----- nvinfo : EIATTR_SYSCALL_OFFSETS
	.align		4
        /*0060*/ 	.byte	0x04, 0x46
        /*0062*/ 	.short	(.L_38 - .L_37)


	//   ....[0]....
.L_37:
        /*0064*/ 	.word	0x00002840


	//----- nvinfo : EIATTR_EXIT_INSTR_OFFSETS
	.align		4
.L_38:
        /*0068*/ 	.byte	0x04, 0x1c
        /*006a*/ 	.short	(.L_40 - .L_39)


	//   ....[0]....
.L_39:
        /*006c*/ 	.word	0x000027b0


	//   ....[1]....
        /*0070*/ 	.word	0x00002850


	//----- nvinfo : EIATTR_CRS_STACK_SIZE
	.align		4
.L_40:
        /*0074*/ 	.byte	0x04, 0x1e
        /*0076*/ 	.short	(.L_42 - .L_41)
.L_41:
        /*0078*/ 	.word	0x00000000


	//----- nvinfo : EIATTR_CBANK_PARAM_SIZE
	.align		4
.L_42:
        /*007c*/ 	.byte	0x03, 0x19
        /*007e*/ 	.short	0x0020


	//----- nvinfo : EIATTR_PARAM_CBANK
	.align		4
        /*0080*/ 	.byte	0x04, 0x0a
        /*0082*/ 	.short	(.L_44 - .L_43)
	.align		4
.L_43:
        /*0084*/ 	.word	index@(.nv.constant0._Z13buddha_kernelPjP6float4PfS_)
        /*0088*/ 	.short	0x0380
        /*008a*/ 	.short	0x0020


	//----- nvinfo : EIATTR_SW_WAR
	.align		4
.L_44:
        /*008c*/ 	.byte	0x04, 0x36
        /*008e*/ 	.short	(.L_46 - .L_45)
.L_45:
        /*0090*/ 	.word	0x00000008
.L_46:


//--------------------- .nv.info._Z11init_kerneli --------------------------
	.section	.nv.info._Z11init_kerneli,"",@"SHT_CUDA_INFO"
	.sectionflags	@""
	.align	4


	//----- nvinfo : EIATTR_CUDA_API_VERSION
	.align		4
        /*0000*/ 	.byte	0x04, 0x37
        /*0002*/ 	.short	(.L_48 - .L_47)
.L_47:
        /*0004*/ 	.word	0x00000082


	//----- nvinfo : EIATTR_KPARAM_INFO
	.align		4
.L_48:
        /*0008*/ 	.byte	0x04, 0x17
        /*000a*/ 	.short	(.L_50 - .L_49)
.L_49:
        /*000c*/ 	.word	0x00000000
        /*0010*/ 	.short	0x0000
        /*0012*/ 	.short	0x0000
        /*0014*/ 	.byte	0x00, 0xf0, 0x11, 0x00


	//----- nvinfo : EIATTR_SPARSE_MMA_MASK
	.align		4
.L_50:
        /*0018*/ 	.byte	0x03, 0x50
        /*001a*/ 	.short	0x0000


	//----- nvinfo : EIATTR_MAXREG_COUNT
	.align		4
        /*001c*/ 	.byte	0x03, 0x1b
        /*001e*/ 	.short	0x00ff


	//----- nvinfo : EIATTR_EXTERNS
	.align		4
        /*0020*/ 	.byte	0x04, 0x0f
        /*0022*/ 	.short	(.L_52 - .L_51)


	//   ....[0]....
	.align		4
.L_51:
        /*0024*/ 	.word	index@(vprintf)


	//   ....[1]....
	.align		4
        /*0028*/ 	.word	index@(malloc)


	//----- nvinfo : EIATTR_MERCURY_ISA_VERSION
	.align		4
.L_52:
        /*002c*/ 	.byte	0x03, 0x5f
        /*002e*/ 	.short	0x0101


	//----- nvinfo : EIATTR_VRC_CTA_INIT_COUNT
	.align		4
        /*0030*/ 	.byte	0x02, 0x4a
	.zero		1
	.zero		1


	//----- nvinfo : EIATTR_SYSCALL_OFFSETS
	.align		4
        /*0034*/ 	.byte	0x04, 0x46
        /*0036*/ 	.short	(.L_54 - .L_53)


	//   ....[0]....
.L_53:
        /*0038*/ 	.word	0x00000110


	//   ....[1]....
        /*003c*/ 	.word	0x00001ae0


	//----- nvinfo : EIATTR_EXIT_INSTR_OFFSETS
	.align		4
.L_54:
        /*0040*/ 	.byte	0x04, 0x1c
        /*0042*/ 	.short	(.L_56 - .L_55)


	//   ....[0]....
.L_55:
        /*0044*/ 	.word	0x00001a50


	//   ....[1]....
        /*0048*/ 	.word	0x00001af0


	//----- nvinfo : EIATTR_CRS_STACK_SIZE
	.align		4
.L_56:
        /*004c*/ 	.byte	0x04, 0x1e
        /*004e*/ 	.short	(.L_58 - .L_57)
.L_57:
        /*0050*/ 	.word	0x00000000


	//----- nvinfo : EIATTR_CBANK_PARAM_SIZE
	.align		4
.L_58:
        /*0054*/ 	.byte	0x03, 0x19
        /*0056*/ 	.short	0x0004


	//----- nvinfo : EIATTR_PARAM_CBANK
	.align		4
        /*0058*/ 	.byte	0x04, 0x0a
        /*005a*/ 	.short	(.L_60 - .L_59)
	.align		4
.L_59:
        /*005c*/ 	.word	index@(.nv.constant0._Z11init_kerneli)
        /*0060*/ 	.short	0x0380
        /*0062*/ 	.short	0x0004


	//----- nvinfo : EIATTR_SW_WAR
	.align		4
.L_60:
        /*0064*/ 	.byte	0x04, 0x36
        /*0066*/ 	.short	(.L_62 - .L_61)
.L_61:
        /*0068*/ 	.word	0x00000008
.L_62:


//--------------------- .nv.callgraph             --------------------------
	.section	.nv.callgraph,"",@"SHT_CUDA_CALLGRAPH"
	.align	4
	.sectionentsize	8
	.align		4
        /*0000*/ 	.word	0x00000000
	.align		4
        /*0004*/ 	.word	0xffffffff
	.align		4
        /*0008*/ 	.word	index@(_Z13buddha_kernelPjP6float4PfS_)
	.align		4
        /*000c*/ 	.word	index@(vprintf)
	.align		4
        /*0010*/ 	.word	index@(_Z11init_kerneli)
	.align		4
        /*0014*/ 	.word	index@(vprintf)
	.align		4
        /*0018*/ 	.word	index@(_Z11init_kerneli)
	.align		4
        /*001c*/ 	.word	index@(malloc)
	.align		4
        /*0020*/ 	.word	0x00000000
	.align		4
        /*0024*/ 	.word	0xfffffffe
	.align		4
        /*0028*/ 	.word	0x00000000
	.align		4
        /*002c*/ 	.word	0xfffffffd
	.align		4
        /*0030*/ 	.word	0x00000000
	.align		4
        /*0034*/ 	.word	0xfffffffc


//--------------------- .nv.constant4             --------------------------
	.section	.nv.constant4,"a",@progbits
	.align	8
	.align		8
.nv.constant4:
        /*0000*/ 	.dword	vprintf
	.align		8
        /*0008*/ 	.dword	precalc_xorwow_matrix
	.align		8
        /*0010*/ 	.dword	precalc_xorwow_offset_matrix
	.align		8
        /*0018*/ 	.dword	mrg32k3aM1
	.align		8
        /*0020*/ 	.dword	mrg32k3aM2
	.align		8
        /*0028*/ 	.dword	mrg32k3aM1SubSeq
	.align		8
        /*0030*/ 	.dword	mrg32k3aM2SubSeq
	.align		8
        /*0038*/ 	.dword	mrg32k3aM1Seq
	.align		8
        /*0040*/ 	.dword	mrg32k3aM2Seq
	.align		8
        /*0048*/ 	.dword	states
	.align		8
        /*0050*/ 	.dword	$str
	.align		8
        /*0058*/ 	.dword	malloc


//--------------------- .nv.constant3             --------------------------
	.section	.nv.constant3,"a",@progbits
	.align	8
.nv.constant3:
	.type		__cr_lgamma_table,@object
	.size		__cr_lgamma_table,(.L_8 - __cr_lgamma_table)
__cr_lgamma_table:
        /*0000*/ 	.byte	0x00, 0x00, 0x00, 0x00, 0x00, 0x00, 0x00, 0x00, 0x00, 0x00, 0x00, 0x00, 0x00, 0x00, 0x00, 0x00
        /*0010*/ 	.byte	0xef, 0x39, 0xfa, 0xfe, 0x42, 0x2e, 0xe6, 0x3f, 0x02, 0x20, 0x2a, 0xfa, 0x0b, 0xab, 0xfc, 0x3f
        /*0020*/ 	.byte	0xf9, 0x2c, 0x92, 0x7c, 0xa7, 0x6c, 0x09, 0x40, 0xc9, 0x79, 0x44, 0x3c, 0x64, 0x26, 0x13, 0x40
        /*0030*/ 	.byte	0xca, 0x01, 0xcf, 0x3a, 0x27, 0x51, 0x1a, 0x40, 0x30, 0xcc, 0x2d, 0xf3, 0xe1, 0x0c, 0x21, 0x40
        /*0040*/ 	.byte	0x0d, 0xb7, 0xfc, 0x82, 0x8e, 0x35, 0x25, 0x40
.L_8:


//--------------------- .text._Z13buddha_kernelPjP6float4PfS_ --------------------------
	.section	.text._Z13buddha_kernelPjP6float4PfS_,"ax",@progbits
	.align	128
        .global         _Z13buddha_kernelPjP6float4PfS_
        .type           _Z13buddha_kernelPjP6float4PfS_,@function
        .size           _Z13buddha_kernelPjP6float4PfS_,(.L_x_79 - _Z13buddha_kernelPjP6float4PfS_)
        .other          _Z13buddha_kernelPjP6float4PfS_,@"STO_CUDA_ENTRY STV_DEFAULT"
_Z13buddha_kernelPjP6float4PfS_:
.text._Z13buddha_kernelPjP6float4PfS_:
[----:B------:R-:W0:Y:S01]  /*0000*/  LDC R1, c[0x0][0x37c] ;  /* 0x0000df00ff017b82 */ /* 0x000e220000000800 */
[----:B------:R-:W1:Y:S01]  /*0010*/  S2R R18, SR_TID.X ;  /* 0x0000000000127919 */ /* 0x000e620000002100 */
[----:B------:R-:W2:Y:S06]  /*0020*/  LDCU UR5, c[0x0][0x2fc] ;  /* 0x00005f80ff0577ac */ /* 0x000eac0008000800 */
[----:B------:R-:W1:Y:S01]  /*0030*/  S2UR UR6, SR_CTAID.X ;  /* 0x00000000000679c3 */ /* 0x000e620000002500 */
[----:B0-----:R-:W-:Y:S01]  /*0040*/  VIADD R1, R1, 0xfffffff8 ;  /* 0xfffffff801017836 */ /* 0x001fe20000000000 */
[----:B------:R-:W0:Y:S06]  /*0050*/  LDCU UR4, c[0x0][0x2f8] ;  /* 0x00005f00ff0477ac */ /* 0x000e2c0008000800 */
[----:B------:R-:W1:Y:S01]  /*0060*/  LDC R3, c[0x0][0x360] ;  /* 0x0000d800ff037b82 */ /* 0x000e620000000800 */
[----:B0-----:R-:W-:-:S05]  /*0070*/  IADD3 R6, P1, PT, R1, UR4, RZ ;  /* 0x0000000401067c10 */ /* 0x001fca000ff3e0ff */
[----:B--2---:R-:W-:Y:S02]  /*0080*/  IMAD.X R7, RZ, RZ, UR5, P1 ;  /* 0x00000005ff077e24 */ /* 0x004fe400088e06ff */
[----:B-1----:R-:W-:-:S05]  /*0090*/  IMAD R18, R3, UR6, R18 ;  /* 0x0000000603127c24 */ /* 0x002fca000f8e0212 */
[----:B------:R-:W-:-:S13]  /*00a0*/  ISETP.GT.AND P0, PT, R18, 0xffff, PT ;  /* 0x0000ffff1200780c */ /* 0x000fda0003f04270 */
[----:B------:R-:W-:Y:S05]  /*00b0*/  @P0 BRA `(.L_x_0) ;  /* 0x0000002400c00947 */ /* 0x000fea0003800000 */
[----:B------:R-:W0:Y:S08]  /*00c0*/  LDC.64 R2, c[0x0][0x358] ;  /* 0x0000d600ff027b82 */ /* 0x000e300000000a00 */
[----:B------:R-:W1:Y:S08]  /*00d0*/  LDC.64 R26, c[0x4][0x48] ;  /* 0x01001200ff1a7b82 */ /* 0x000e700000000a00 */
[----:B------:R-:W2:Y:S01]  /*00e0*/  LDC.64 R14, c[0x0][0x388] ;  /* 0x0000e200ff0e7b82 */ /* 0x000ea20000000a00 */
[----:B0-----:R-:W-:-:S07]  /*00f0*/  R2UR UR4, R2 ;  /* 0x00000000020472ca */ /* 0x001fce00000e0000 */
[----:B------:R-:W0:Y:S01]  /*0100*/  LDC.64 R16, c[0x0][0x390] ;  /* 0x0000e400ff107b82 */ /* 0x000e220000000a00 */
[----:B------:R-:W-:Y:S01]  /*0110*/  R2UR UR5, R3 ;  /* 0x00000000030572ca */ /* 0x000fe200000e0000 */
[----:B-1----:R-:W-:-:S06]  /*0120*/  IMAD.WIDE R26, R18, 0x8, R26 ;  /* 0x00000008121a7825 */ /* 0x002fcc00078e021a */
[----:B------:R-:W1:Y:S06]  /*0130*/  LDC.64 R6, c[0x0][0x380] ;  /* 0x0000e000ff067b82 */ /* 0x000e6c0000000a00 */
[----:B------:R-:W3:Y:S01]  /*0140*/  LDG.E.64 R4, desc[UR4][R26.64] ;  /* 0x000000041a047981 */ /* 0x000ee2000c1e1b00 */
[C---:B------:R-:W-:Y:S02]  /*0150*/  R2UR UR12, R2.reuse ;  /* 0x00000000020c72ca */ /* 0x040fe400000e0000 */
[----:B------:R-:W-:Y:S02]  /*0160*/  R2UR UR13, R3 ;  /* 0x00000000030d72ca */ /* 0x000fe400000e0000 */
[----:B------:R-:W-:-:S02]  /*0170*/  R2UR UR14, R2 ;  /* 0x00000000020e72ca */ /* 0x000fc400000e0000 */
[C---:B------:R-:W-:Y:S02]  /*0180*/  R2UR UR15, R3.reuse ;  /* 0x00000000030f72ca */ /* 0x040fe400000e0000 */
[C---:B------:R-:W-:Y:S02]  /*0190*/  R2UR UR6, R2.reuse ;  /* 0x00000000020672ca */ /* 0x040fe400000e0000 */
[C---:B------:R-:W-:Y:S02]  /*01a0*/  R2UR UR7, R3.reuse ;  /* 0x00000000030772ca */ /* 0x040fe400000e0000 */
[C---:B------:R-:W-:Y:S02]  /*01b0*/  R2UR UR8, R2.reuse ;  /* 0x00000000020872ca */ /* 0x040fe400000e0000 */
[----:B------:R-:W-:Y:S02]  /*01c0*/  R2UR UR9, R3 ;  /* 0x00000000030972ca */ /* 0x000fe400000e0000 */
[----:B------:R-:W-:-:S02]  /*01d0*/  R2UR UR10, R2 ;  /* 0x00000000020a72ca */ /* 0x000fc400000e0000 */
[----:B------:R-:W-:Y:S01]  /*01e0*/  R2UR UR11, R3 ;  /* 0x00000000030b72ca */ /* 0x000fe200000e0000 */
[----:B---3--:R3:W5:Y:S04]  /*01f0*/  LD.E R0, desc[UR12][R4.64+0x20] ;  /* 0x0000200c04007980 */ /* 0x008768000c101900 */
[----:B------:R3:W5:Y:S04]  /*0200*/  LD.E.64 R8, desc[UR14][R4.64+0x28] ;  /* 0x0000280e04087980 */ /* 0x000768000c101b00 */
[----:B------:R3:W5:Y:S04]  /*0210*/  LD.E.64 R10, desc[UR4][R4.64] ;  /* 0x00000004040a7980 */ /* 0x000768000c101b00 */
[----:B------:R3:W5:Y:S04]  /*0220*/  LD.E.64 R22, desc[UR6][R4.64+0x8] ;  /* 0x0000080604167980 */ /* 0x000768000c101b00 */
[----:B------:R3:W5:Y:S04]  /*0230*/  LD.E.64 R24, desc[UR8][R4.64+0x10] ;  /* 0x0000100804187980 */ /* 0x000768000c101b00 */
[----:B------:R3:W5:Y:S01]  /*0240*/  LD.E.64 R12, desc[UR10][R4.64+0x18] ;  /* 0x0000180a040c7980 */ /* 0x000762000c101b00 */
[----:B--2---:R-:W-:-:S04]  /*0250*/  IMAD.WIDE R14, R18, 0x10, R14 ;  /* 0x00000010120e7825 */ /* 0x004fc800078e020e */
[----:B0-----:R-:W-:-:S04]  /*0260*/  IMAD.WIDE R16, R18, 0x4, R16 ;  /* 0x0000000412107825 */ /* 0x001fc800078e0210 */
[----:B-1----:R-:W-:-:S04]  /*0270*/  IMAD.WIDE R18, R18, 0x4, R6 ;  /* 0x0000000412127825 */ /* 0x002fc800078e0206 */
[----:B---3--:R-:W-:-:S07]  /*0280*/  IMAD.MOV.U32 R20, RZ, RZ, RZ ;  /* 0x000000ffff147224 */ /* 0x008fce00078e00ff */
.L_x_49:
[----:B-----5:R-:W-:Y:S01]  /*0290*/  SHF.R.U32.HI R4, RZ, 0x2, R11 ;  /* 0x00000002ff047819 */ /* 0x020fe2000001160b */
[----:B------:R-:W-:Y:S01]  /*02a0*/  IMAD.SHL.U32 R6, R25, 0x10, RZ ;  /* 0x0000001019067824 */ /* 0x000fe200078e00ff */
[----:B------:R-:W-:Y:S02]  /*02b0*/  SHF.R.U32.HI R7, RZ, 0x2, R22 ;  /* 0x00000002ff077819 */ /* 0x000fe40000011616 */
[----:B------:R-:W-:Y:S02]  /*02c0*/  LOP3.LUT R4, R4, R11, RZ, 0x3c, !PT ;  /* 0x0000000b04047212 */ /* 0x000fe400078e3cff */
[----:B------:R-:W-:Y:S01]  /*02d0*/  LOP3.LUT R7, R7, R22, RZ, 0x3c, !PT ;  /* 0x0000001607077212 */ /* 0x000fe200078e3cff */
[----:B------:R-:W-:Y:S01]  /*02e0*/  IMAD.MOV.U32 R22, RZ, RZ, 0x40a66666 ;  /* 0x40a66666ff167424 */ /* 0x000fe200078e00ff */
[----:B------:R-:W-:Y:S01]  /*02f0*/  R2UR UR4, R2 ;  /* 0x00000000020472ca */ /* 0x000fe200000e0000 */
[----:B------:R-:W-:Y:S01]  /*0300*/  IMAD.SHL.U32 R5, R4, 0x2, RZ ;  /* 0x0000000204057824 */ /* 0x000fe200078e00ff */
[----:B------:R-:W-:-:S02]  /*0310*/  R2UR UR5, R3 ;  /* 0x00000000030572ca */ /* 0x000fc400000e0000 */
[C---:B------:R-:W-:Y:S02]  /*0320*/  R2UR UR6, R2.reuse ;  /* 0x00000000020672ca */ /* 0x040fe400000e0000 */
[----:B------:R-:W-:Y:S01]  /*0330*/  LOP3.LUT R5, R25, R6, R5, 0x96, !PT ;  /* 0x0000000619057212 */ /* 0x000fe200078e9605 */
[----:B------:R-:W-:Y:S01]  /*0340*/  IMAD.MOV.U32 R6, RZ, RZ, 0x2f800000 ;  /* 0x2f800000ff067424 */ /* 0x000fe200078e00ff */
[----:B------:R-:W-:Y:S02]  /*0350*/  R2UR UR7, R3 ;  /* 0x00000000030772ca */ /* 0x000fe400000e0000 */
[----:B------:R-:W-:Y:S01]  /*0360*/  LOP3.LUT R29, R5, R4, RZ, 0x3c, !PT ;  /* 0x00000004051d7212 */ /* 0x000fe200078e3cff */
[----:B------:R-:W-:Y:S01]  /*0370*/  IMAD.SHL.U32 R5, R7, 0x2, RZ ;  /* 0x0000000207057824 */ /* 0x000fe200078e00ff */
[C---:B------:R-:W-:Y:S02]  /*0380*/  R2UR UR8, R2.reuse ;  /* 0x00000000020872ca */ /* 0x040fe400000e0000 */
[----:B------:R-:W-:Y:S01]  /*0390*/  R2UR UR9, R3 ;  /* 0x00000000030972ca */ /* 0x000fe200000e0000 */
[----:B------:R-:W-:Y:S01]  /*03a0*/  IMAD.SHL.U32 R4, R29, 0x10, RZ ;  /* 0x000000101d047824 */ /* 0x000fe200078e00ff */
[----:B------:R-:W-:-:S02]  /*03b0*/  R2UR UR10, R2 ;  /* 0x00000000020a72ca */ /* 0x000fc400000e0000 */
[----:B------:R-:W-:Y:S02]  /*03c0*/  R2UR UR11, R3 ;  /* 0x00000000030b72ca */ /* 0x000fe400000e0000 */
[----:B------:R-:W-:Y:S01]  /*03d0*/  LOP3.LUT R4, R7, R5, R4, 0x96, !PT ;  /* 0x0000000507047212 */ /* 0x000fe200078e9604 */
[----:B------:R-:W-:-:S03]  /*03e0*/  IMAD.MOV.U32 R7, RZ, RZ, 0x40c00000 ;  /* 0x40c00000ff077424 */ /* 0x000fc600078e00ff */
[----:B------:R-:W-:Y:S02]  /*03f0*/  LOP3.LUT R21, R4, R29, RZ, 0x3c, !PT ;  /* 0x0000001d04157212 */ /* 0x000fe400078e3cff */
[C---:B------:R-:W-:Y:S02]  /*0400*/  IADD3 R4, PT, PT, R10.reuse, 0x587c5, R29 ;  /* 0x000587c50a047810 */ /* 0x040fe40007ffe01d */
[----:B------:R-:W-:Y:S02]  /*0410*/  IADD3 R5, PT, PT, R10, 0xb0f8a, R21 ;  /* 0x000b0f8a0a057810 */ /* 0x000fe40007ffe015 */
[----:B------:R-:W-:Y:S02]  /*0420*/  I2FP.F32.U32 R4, R4 ;  /* 0x0000000400047245 */ /* 0x000fe40000201000 */
[----:B------:R-:W-:-:S03]  /*0430*/  I2FP.F32.U32 R5, R5 ;  /* 0x0000000500057245 */ /* 0x000fc60000201000 */
[-C--:B------:R-:W-:Y:S02]  /*0440*/  FFMA R4, R4, R6.reuse, 1.1641532182693481445e-10 ;  /* 0x2f00000004047423 */ /* 0x080fe40000000006 */
[----:B------:R-:W-:Y:S02]  /*0450*/  FFMA R5, R5, R6, 1.1641532182693481445e-10 ;  /* 0x2f00000005057423 */ /* 0x000fe40000000006 */
[----:B------:R-:W-:Y:S02]  /*0460*/  FFMA R4, R4, R7, -3.5 ;  /* 0xc060000004047423 */ /* 0x000fe40000000007 */
[----:B------:R-:W-:Y:S02]  /*0470*/  FFMA R5, R5, R22, -3.2000000476837158203 ;  /* 0xc04ccccd05057423 */ /* 0x000fe40000000016 */
[----:B------:R-:W-:Y:S02]  /*0480*/  IMAD.MOV.U32 R6, RZ, RZ, R4 ;  /* 0x000000ffff067224 */ /* 0x000fe400078e0004 */
[----:B------:R-:W-:-:S05]  /*0490*/  IMAD.MOV.U32 R7, RZ, RZ, R5 ;  /* 0x000000ffff077224 */ /* 0x000fca00078e0005 */
[----:B------:R0:W-:Y:S04]  /*04a0*/  STG.E.128 desc[UR4][R14.64], R4 ;  /* 0x000000040e007986 */ /* 0x0001e8000c101d04 */
[----:B------:R0:W-:Y:S04]  /*04b0*/  STG.E desc[UR6][R16.64], RZ ;  /* 0x000000ff10007986 */ /* 0x0001e8000c101906 */
[----:B------:R0:W-:Y:S04]  /*04c0*/  STG.E desc[UR8][R18.64], RZ ;  /* 0x000000ff12007986 */ /* 0x0001e8000c101908 */
[----:B------:R-:W2:Y:S01]  /*04d0*/  LDG.E R11, desc[UR10][R16.64] ;  /* 0x0000000a100b7981 */ /* 0x000ea2000c1e1900 */
[----:B------:R-:W-:Y:S01]  /*04e0*/  VIADD R20, R20, 0x4 ;  /* 0x0000000414147836 */ /* 0x000fe20000000000 */
[----:B------:R-:W-:Y:S04]  /*04f0*/  BSSY.RECONVERGENT B0, `(.L_x_1) ;  /* 0x000001b000007945 */ /* 0x000fe80003800200 */
[----:B------:R-:W-:-:S02]  /*0500*/  ISETP.NE.AND P2, PT, R20, 0x2710, PT ;  /* 0x000027101400780c */ /* 0x000fc40003f45270 */
[----:B--2---:R-:W-:-:S13]  /*0510*/  FSETP.GEU.AND P0, PT, R11, 25, PT ;  /* 0x41c800000b00780b */ /* 0x004fda0003f0e000 */
[----:B0-----:R-:W-:Y:S05]  /*0520*/  @P0 BRA `(.L_x_2) ;  /* 0x00000000005c0947 */ /* 0x001fea0003800000 */
[----:B------:R-:W-:-:S07]  /*0530*/  IMAD.MOV.U32 R4, RZ, RZ, RZ ;  /* 0x000000ffff047224 */ /* 0x000fce00078e00ff */
.L_x_3:
[----:B------:R-:W-:Y:S01]  /*0540*/  R2UR UR4, R2 ;  /* 0x00000000020472ca */ /* 0x000fe200000e0000 */
[----:B------:R-:W-:Y:S01]  /*0550*/  VIADD R11, R4, 0x1 ;  /* 0x00000001040b7836 */ /* 0x000fe20000000000 */
[C---:B------:R-:W-:Y:S02]  /*0560*/  R2UR UR5, R3.reuse ;  /* 0x00000000030572ca */ /* 0x040fe400000e0000 */
[----:B------:R-:W-:Y:S02]  /*0570*/  R2UR UR6, R2 ;  /* 0x00000000020672ca */ /* 0x000fe400000e0000 */
[----:B------:R-:W-:-:S09]  /*0580*/  R2UR UR7, R3 ;  /* 0x00000000030772ca */ /* 0x000fd200000e0000 */
[----:B------:R0:W-:Y:S04]  /*0590*/  STG.E desc[UR4][R18.64], R11 ;  /* 0x0000000b12007986 */ /* 0x0001e8000c101904 */
[----:B------:R-:W2:Y:S01]  /*05a0*/  LDG.E.128 R4, desc[UR6][R14.64] ;  /* 0x000000060e047981 */ /* 0x000ea2000c1e1d00 */
[----:B------:R-:W-:Y:S02]  /*05b0*/  R2UR UR8, R2 ;  /* 0x00000000020872ca */ /* 0x000fe400000e0000 */
[----:B------:R-:W-:Y:S01]  /*05c0*/  R2UR UR9, R3 ;  /* 0x00000000030972ca */ /* 0x000fe200000e0000 */
[----:B--2---:R-:W-:Y:S01]  /*05d0*/  FMUL R31, R5, R5 ;  /* 0x00000005051f7220 */ /* 0x004fe20000400000 */
[----:B------:R-:W-:-:S03]  /*05e0*/  FADD R22, R4, R4 ;  /* 0x0000000404167221 */ /* 0x000fc60000000000 */
[----:B------:R-:W-:Y:S01]  /*05f0*/  FFMA R31, R4, R4, -R31 ;  /* 0x00000004041f7223 */ /* 0x000fe2000000081f */
[----:B------:R-:W-:-:S03]  /*0600*/  FFMA R7, R5, R22, R7 ;  /* 0x0000001605077223 */ /* 0x000fc60000000007 */
[----:B------:R-:W-:Y:S01]  /*0610*/  FADD R6, R6, R31 ;  /* 0x0000001f06067221 */ /* 0x000fe20000000000 */
[----:B------:R-:W-:-:S04]  /*0620*/  FMUL R5, R7, R7 ;  /* 0x0000000707057220 */ /* 0x000fc80000400000 */
[----:B0-----:R-:W-:Y:S01]  /*0630*/  FFMA R11, R6, R6, R5 ;  /* 0x00000006060b7223 */ /* 0x001fe20000000005 */
[----:B------:R0:W-:Y:S04]  /*0640*/  STG.E.64 desc[UR4][R14.64], R6 ;  /* 0x000000060e007986 */ /* 0x0001e8000c101b04 */
[----:B------:R0:W-:Y:S04]  /*0650*/  STG.E desc[UR6][R16.64], R11 ;  /* 0x0000000b10007986 */ /* 0x0001e8000c101906 */
[----:B------:R-:W2:Y:S01]  /*0660*/  LDG.E R4, desc[UR8][R18.64] ;  /* 0x0000000812047981 */ /* 0x000ea2000c1e1900 */
[----:B------:R-:W-:-:S02]  /*0670*/  FSETP.GEU.AND P0, PT, R11, 25, PT ;  /* 0x41c800000b00780b */ /* 0x000fc40003f0e000 */
[----:B--2---:R-:W-:-:S13]  /*0680*/  ISETP.LT.U32.AND P1, PT, R4, 0x14, PT ;  /* 0x000000140400780c */ /* 0x004fda0003f21070 */
[----:B0-----:R-:W-:Y:S05]  /*0690*/  @!P0 BRA P1, `(.L_x_3) ;  /* 0xfffffffc00a88947 */ /* 0x001fea000083ffff */
.L_x_2:
[----:B------:R-:W-:Y:S05]  /*06a0*/  BSYNC.RECONVERGENT B0 ;  /* 0x0000000000007941 */ /* 0x000fea0003800200 */
.L_x_1:
[----:B------:R-:W-:Y:S01]  /*06b0*/  FSETP.GT.AND P0, PT, R11, 25, PT ;  /* 0x41c800000b00780b */ /* 0x000fe20003f04000 */
[----:B------:R-:W-:-:S12]  /*06c0*/  BSSY.RECONVERGENT B2, `(.L_x_4) ;  /* 0x000004c000027945 */ /* 0x000fd80003800200 */
[----:B------:R-:W-:Y:S05]  /*06d0*/  @!P0 BRA `(.L_x_5) ;  /* 0x0000000400288947 */ /* 0x000fea0003800000 */
[C---:B------:R-:W-:Y:S02]  /*06e0*/  R2UR UR4, R2.reuse ;  /* 0x00000000020472ca */ /* 0x040fe400000e0000 */
[C---:B------:R-:W-:Y:S02]  /*06f0*/  R2UR UR5, R3.reuse ;  /* 0x00000000030572ca */ /* 0x040fe400000e0000 */
[----:B------:R-:W-:Y:S02]  /*0700*/  R2UR UR6, R2 ;  /* 0x00000000020672ca */ /* 0x000fe400000e0000 */
[----:B------:R-:W-:-:S09]  /*0710*/  R2UR UR7, R3 ;  /* 0x00000000030772ca */ /* 0x000fd200000e0000 */
[----:B------:R0:W-:Y:S04]  /*0720*/  STG.E.64 desc[UR4][R14.64], RZ ;  /* 0x000000ff0e007986 */ /* 0x0001e8000c101b04 */
[----:B------:R-:W2:Y:S02]  /*0730*/  LDG.E R4, desc[UR6][R18.64] ;  /* 0x0000000612047981 */ /* 0x000ea4000c1e1900 */
[----:B--2---:R-:W-:-:S13]  /*0740*/  ISETP.NE.AND P0, PT, R4, -0x1, PT ;  /* 0xffffffff0400780c */ /* 0x004fda0003f05270 */
[----:B0-----:R-:W-:Y:S05]  /*0750*/  @!P0 BRA `(.L_x_5) ;  /* 0x0000000400088947 */ /* 0x001fea0003800000 */
[----:B------:R-:W-:-:S07]  /*0760*/  IMAD.MOV.U32 R11, RZ, RZ, RZ ;  /* 0x000000ffff0b7224 */ /* 0x000fce00078e00ff */
.L_x_12:
[----:B------:R-:W-:Y:S02]  /*0770*/  R2UR UR4, R2 ;  /* 0x00000000020472ca */ /* 0x000fe400000e0000 */
[----:B------:R-:W-:-:S13]  /*0780*/  R2UR UR5, R3 ;  /* 0x00000000030572ca */ /* 0x000fda00000e0000 */
[----:B------:R-:W2:Y:S01]  /*0790*/  LDG.E.128 R4, desc[UR4][R14.64] ;  /* 0x000000040e047981 */ /* 0x000ea2000c1e1d00 */
[----:B------:R-:W-:Y:S01]  /*07a0*/  BSSY.RECONVERGENT B3, `(.L_x_6) ;  /* 0x0000016000037945 */ /* 0x000fe20003800200 */
[----:B--2---:R-:W-:Y:S01]  /*07b0*/  FMUL R31, R5, R5 ;  /* 0x00000005051f7220 */ /* 0x004fe20000400000 */
[----:B------:R-:W-:-:S03]  /*07c0*/  FADD R22, R4, R4 ;  /* 0x0000000404167221 */ /* 0x000fc60000000000 */
[----:B------:R-:W-:Y:S01]  /*07d0*/  FFMA R31, R4, R4, -R31 ;  /* 0x00000004041f7223 */ /* 0x000fe2000000081f */
[----:B------:R-:W-:Y:S01]  /*07e0*/  FFMA R7, R5, R22, R7 ;  /* 0x0000001605077223 */ /* 0x000fe20000000007 */
[----:B------:R-:W-:Y:S02]  /*07f0*/  IMAD.MOV.U32 R5, RZ, RZ, 0x3eaaaaab ;  /* 0x3eaaaaabff057424 */ /* 0x000fe400078e00ff */
[----:B------:R-:W-:Y:S02]  /*0800*/  IMAD.MOV.U32 R4, RZ, RZ, 0x40400000 ;  /* 0x40400000ff047424 */ /* 0x000fe400078e00ff */
[----:B------:R-:W-:Y:S02]  /*0810*/  FADD R6, R6, R31 ;  /* 0x0000001f06067221 */ /* 0x000fe40000000000 */
[----:B------:R-:W-:-:S03]  /*0820*/  FFMA R4, R5, -R4, 1 ;  /* 0x3f80000005047423 */ /* 0x000fc60000000804 */
[----:B------:R0:W-:Y:S01]  /*0830*/  STG.E.64 desc[UR4][R14.64], R6 ;  /* 0x000000060e007986 */ /* 0x0001e2000c101b04 */
[----:B------:R-:W-:Y:S01]  /*0840*/  FFMA R4, R4, R5, 0.3333333432674407959 ;  /* 0x3eaaaaab04047423 */ /* 0x000fe20000000005 */
[----:B------:R-:W-:-:S04]  /*0850*/  FADD R5, R7, 1.5 ;  /* 0x3fc0000007057421 */ /* 0x000fc80000000000 */
[----:B------:R-:W1:Y:S01]  /*0860*/  FCHK P0, R5, 3 ;  /* 0x4040000005007902 */ /* 0x000e620000000000 */
[----:B------:R-:W-:-:S04]  /*0870*/  FFMA R22, R5, R4, RZ ;  /* 0x0000000405167223 */ /* 0x000fc800000000ff */
[----:B------:R-:W-:-:S04]  /*0880*/  FFMA R31, R22, -3, R5 ;  /* 0xc0400000161f7823 */ /* 0x000fc80000000005 */
[----:B------:R-:W-:Y:S01]  /*0890*/  FFMA R22, R4, R31, R22 ;  /* 0x0000001f04167223 */ /* 0x000fe20000000016 */
[----:B------:R-:W-:Y:S01]  /*08a0*/  FADD R4, R6, 3.2000000476837158203 ;  /* 0x404ccccd06047421 */ /* 0x000fe20000000000 */
[----:B01----:R-:W-:Y:S06]  /*08b0*/  @!P0 BRA `(.L_x_7) ;  /* 0x0000000000108947 */ /* 0x003fec0003800000 */
[----:B------:R-:W-:Y:S01]  /*08c0*/  IMAD.MOV.U32 R6, RZ, RZ, 0x40400000 ;  /* 0x40400000ff067424 */ /* 0x000fe200078e00ff */
[----:B------:R-:W-:-:S07]  /*08d0*/  MOV R28, 0x8f0 ;  /* 0x000008f0001c7802 */ /* 0x000fce0000000f00 */
[----:B------:R-:W-:Y:S05]  /*08e0*/  CALL.REL.NOINC `($__internal_0_$__cuda_sm3x_div_rn_noftz_f32_slowpath) ;  /* 0x0000001c00dc7944 */ /* 0x000fea0003c00000 */
[----:B------:R-:W-:-:S07]  /*08f0*/  IMAD.MOV.U32 R22, RZ, RZ, R5 ;  /* 0x000000ffff167224 */ /* 0x000fce00078e0005 */
.L_x_7:
[----:B------:R-:W-:Y:S05]  /*0900*/  BSYNC.RECONVERGENT B3 ;  /* 0x0000000000037941 */ /* 0x000fea0003800200 */
.L_x_6:
[----:B------:R-:W-:Y:S02]  /*0910*/  HFMA2 R5, -RZ, RZ, 2.32421875, 1638 ;  /* 0x40a66666ff057431 */ /* 0x000fe400000001ff */
[----:B------:R-:W-:Y:S01]  /*0920*/  IMAD.MOV.U32 R6, RZ, RZ, 0x3e44ec4f ;  /* 0x3e44ec4fff067424 */ /* 0x000fe200078e00ff */
[----:B------:R-:W0:Y:S01]  /*0930*/  FCHK P0, R4, 5.1999998092651367188 ;  /* 0x40a6666604007902 */ /* 0x000e220000000000 */
[----:B------:R-:W-:Y:S02]  /*0940*/  BSSY.RECONVERGENT B3, `(.L_x_8) ;  /* 0x000000b000037945 */ /* 0x000fe40003800200 */
[----:B------:R-:W-:-:S04]  /*0950*/  FFMA R5, -R5, R6, 1 ;  /* 0x3f80000005057423 */ /* 0x000fc80000000106 */
[----:B------:R-:W-:-:S04]  /*0960*/  FFMA R5, R5, R6, 0.19230769574642181396 ;  /* 0x3e44ec4f05057423 */ /* 0x000fc80000000006 */
[----:B------:R-:W-:-:S04]  /*0970*/  FFMA R6, R4, R5, RZ ;  /* 0x0000000504067223 */ /* 0x000fc800000000ff */
[----:B------:R-:W-:-:S04]  /*0980*/  FFMA R7, R6, -5.1999998092651367188, R4 ;  /* 0xc0a6666606077823 */ /* 0x000fc80000000004 */
[----:B------:R-:W-:Y:S01]  /*0990*/  FFMA R5, R5, R7, R6 ;  /* 0x0000000705057223 */ /* 0x000fe20000000006 */
[----:B0-----:R-:W-:Y:S06]  /*09a0*/  @!P0 BRA `(.L_x_9) ;  /* 0x0000000000108947 */ /* 0x001fec0003800000 */
[----:B------:R-:W-:Y:S01]  /*09b0*/  IMAD.MOV.U32 R5, RZ, RZ, R4 ;  /* 0x000000ffff057224 */ /* 0x000fe200078e0004 */
[----:B------:R-:W-:Y:S01]  /*09c0*/  MOV R28, 0x9f0 ;  /* 0x000009f0001c7802 */ /* 0x000fe20000000f00 */
[----:B------:R-:W-:-:S07]  /*09d0*/  IMAD.MOV.U32 R6, RZ, RZ, 0x40a66666 ;  /* 0x40a66666ff067424 */ /* 0x000fce00078e00ff */
[----:B------:R-:W-:Y:S05]  /*09e0*/  CALL.REL.NOINC `($__internal_0_$__cuda_sm3x_div_rn_noftz_f32_slowpath) ;  /* 0x0000001c009c7944 */ /* 0x000fea0003c00000 */
.L_x_9:
[----:B------:R-:W-:Y:S05]  /*09f0*/  BSYNC.RECONVERGENT B3 ;  /* 0x0000000000037941 */ /* 0x000fea0003800200 */
.L_x_8:
[----:B------:R-:W-:Y:S01]  /*0a00*/  FMUL R22, R22, 1440 ;  /* 0x44b4000016167820 */ /* 0x000fe20000400000 */
[----:B------:R-:W-:Y:S01]  /*0a10*/  FMUL R5, R5, 2560 ;  /* 0x4520000005057820 */ /* 0x000fe20000400000 */
[----:B------:R-:W-:Y:S03]  /*0a20*/  BSSY.RECONVERGENT B0, `(.L_x_10) ;  /* 0x000000e000007945 */ /* 0x000fe60003800200 */
[----:B------:R-:W-:Y:S08]  /*0a30*/  F2I.FLOOR.NTZ R7, R5 ;  /* 0x0000000500077305 */ /* 0x000ff00000207100 */
[----:B------:R-:W0:Y:S02]  /*0a40*/  F2I.FLOOR.NTZ R22, R22 ;  /* 0x0000001600167305 */ /* 0x000e240000207100 */
[----:B0-----:R-:W-:-:S04]  /*0a50*/  ISETP.GT.U32.AND P0, PT, R22, 0x59f, PT ;  /* 0x0000059f1600780c */ /* 0x001fc80003f04070 */
[----:B------:R-:W-:-:S13]  /*0a60*/  ISETP.GT.U32.OR P0, PT, R7, 0x9ff, P0 ;  /* 0x000009ff0700780c */ /* 0x000fda0000704470 */
[----:B------:R-:W-:Y:S05]  /*0a70*/  @P0 BRA `(.L_x_11) ;  /* 0x0000000000200947 */ /* 0x000fea0003800000 */
[----:B------:R-:W0:Y:S01]  /*0a80*/  LDC.64 R4, c[0x0][0x398] ;  /* 0x0000e600ff047b82 */ /* 0x000e220000000a00 */
[----:B------:R-:W-:Y:S01]  /*0a90*/  R2UR UR4, R2 ;  /* 0x00000000020472ca */ /* 0x000fe200000e0000 */
[----:B------:R-:W-:Y:S01]  /*0aa0*/  IMAD R7, R7, 0x5a0, R22 ;  /* 0x000005a007077824 */ /* 0x000fe200078e0216 */
[----:B------:R-:W-:-:S03]  /*0ab0*/  R2UR UR5, R3 ;  /* 0x00000000030572ca */ /* 0x000fc600000e0000 */
[----:B0-----:R-:W-:-:S10]  /*0ac0*/  IMAD.WIDE.U32 R4, R7, 0x4, R4 ;  /* 0x0000000407047825 */ /* 0x001fd400078e0004 */
[----:B------:R-:W2:Y:S02]  /*0ad0*/  LDG.E R6, desc[UR4][R4.64] ;  /* 0x0000000404067981 */ /* 0x000ea4000c1e1900 */
[----:B--2---:R-:W-:-:S05]  /*0ae0*/  VIADD R7, R6, 0x1 ;  /* 0x0000000106077836 */ /* 0x004fca0000000000 */
[----:B------:R0:W-:Y:S02]  /*0af0*/  STG.E desc[UR4][R4.64], R7 ;  /* 0x0000000704007986 */ /* 0x0001e4000c101904 */
.L_x_11:
[----:B------:R-:W-:Y:S05]  /*0b00*/  BSYNC.RECONVERGENT B0 ;  /* 0x0000000000007941 */ /* 0x000fea0003800200 */
.L_x_10:
[----:B------:R-:W-:Y:S02]  /*0b10*/  R2UR UR4, R2 ;  /* 0x00000000020472ca */ /* 0x000fe400000e0000 */
[----:B------:R-:W-:-:S13]  /*0b20*/  R2UR UR5, R3 ;  /* 0x00000000030572ca */ /* 0x000fda00000e0000 */
[----:B0-----:R-:W2:Y:S01]  /*0b30*/  LDG.E R4, desc[UR4][R18.64] ;  /* 0x0000000412047981 */ /* 0x001ea2000c1e1900 */
[----:B------:R-:W-:Y:S02]  /*0b40*/  VIADD R11, R11, 0x1 ;  /* 0x000000010b0b7836 */ /* 0x000fe40000000000 */
[----:B--2---:R-:W-:-:S05]  /*0b50*/  VIADD R4, R4, 0x1 ;  /* 0x0000000104047836 */ /* 0x004fca0000000000 */
[----:B------:R-:W-:-:S13]  /*0b60*/  ISETP.GE.U32.AND P0, PT, R11, R4, PT ;  /* 0x000000040b00720c */ /* 0x000fda0003f06070 */
[----:B------:R-:W-:Y:S05]  /*0b70*/  @!P0 BRA `(.L_x_12) ;  /* 0xfffffff800fc8947 */ /* 0x000fea000383ffff */
.L_x_5:
[----:B------:R-:W-:Y:S05]  /*0b80*/  BSYNC.RECONVERGENT B2 ;  /* 0x0000000000027941 */ /* 0x000fea0003800200 */
.L_x_4:
[----:B------:R-:W-:Y:S01]  /*0b90*/  SHF.R.U32.HI R4, RZ, 0x2, R23 ;  /* 0x00000002ff047819 */ /* 0x000fe20000011617 */
[----:B------:R-:W-:Y:S01]  /*0ba0*/  IMAD.SHL.U32 R6, R21, 0x10, RZ ;  /* 0x0000001015067824 */ /* 0x000fe200078e00ff */
[----:B------:R-:W-:Y:S01]  /*0bb0*/  SHF.R.U32.HI R7, RZ, 0x2, R24 ;  /* 0x00000002ff077819 */ /* 0x000fe20000011618 */
[----:B------:R-:W-:Y:S01]  /*0bc0*/  IMAD.MOV.U32 R22, RZ, RZ, 0x40a66666 ;  /* 0x40a66666ff167424 */ /* 0x000fe200078e00ff */
[----:B------:R-:W-:Y:S02]  /*0bd0*/  LOP3.LUT R4, R4, R23, RZ, 0x3c, !PT ;  /* 0x0000001704047212 */ /* 0x000fe400078e3cff */
[----:B------:R-:W-:Y:S02]  /*0be0*/  LOP3.LUT R7, R7, R24, RZ, 0x3c, !PT ;  /* 0x0000001807077212 */ /* 0x000fe400078e3cff */
        /* <DEDUP_REMOVED lines=31> */
[----:B------:R-:W-:Y:S01]  /*0de0*/  BSSY.RECONVERGENT B0, `(.L_x_13) ;  /* 0x000001a000007945 */ /* 0x000fe20003800200 */
[----:B--2---:R-:W-:-:S13]  /*0df0*/  FSETP.GEU.AND P0, PT, R23, 25, PT ;  /* 0x41c800001700780b */ /* 0x004fda0003f0e000 */
[----:B0-----:R-:W-:Y:S05]  /*0e00*/  @P0 BRA `(.L_x_14) ;  /* 0x00000000005c0947 */ /* 0x001fea0003800000 */
[----:B------:R-:W-:-:S07]  /*0e10*/  IMAD.MOV.U32 R4, RZ, RZ, RZ ;  /* 0x000000ffff047224 */ /* 0x000fce00078e00ff */
.L_x_15:
[C---:B------:R-:W-:Y:S02]  /*0e20*/  R2UR UR4, R2.reuse ;  /* 0x00000000020472ca */ /* 0x040fe400000e0000 */
[C---:B------:R-:W-:Y:S02]  /*0e30*/  R2UR UR5, R3.reuse ;  /* 0x00000000030572ca */ /* 0x040fe400000e0000 */
[----:B------:R-:W-:Y:S02]  /*0e40*/  R2UR UR6, R2 ;  /* 0x00000000020672ca */ /* 0x000fe400000e0000 */
[----:B------:R-:W-:Y:S02]  /*0e50*/  R2UR UR7, R3 ;  /* 0x00000000030772ca */ /* 0x000fe400000e0000 */
[----:B------:R-:W-:-:S07]  /*0e60*/  IADD3 R23, PT, PT, R4, 0x1, RZ ;  /* 0x0000000104177810 */ /* 0x000fce0007ffe0ff */
        /* <DEDUP_REMOVED lines=17> */
.L_x_14:
[----:B------:R-:W-:Y:S05]  /*0f80*/  BSYNC.RECONVERGENT B0 ;  /* 0x0000000000007941 */ /* 0x000fea0003800200 */
.L_x_13:
        /* <DEDUP_REMOVED lines=12> */
.L_x_24:
        /* <DEDUP_REMOVED lines=11> */
[----:B------:R-:W-:Y:S02]  /*1100*/  FFMA R5, R4, -R5, 1 ;  /* 0x3f80000004057423 */ /* 0x000fe40000000805 */
[----:B------:R-:W-:Y:S01]  /*1110*/  FADD R33, R6, 3.2000000476837158203 ;  /* 0x404ccccd06217421 */ /* 0x000fe20000000000 */
[----:B------:R0:W-:Y:S01]  /*1120*/  STG.E.64 desc[UR4][R14.64], R6 ;  /* 0x000000060e007986 */ /* 0x0001e2000c101b04 */
[----:B------:R-:W-:Y:S01]  /*1130*/  FFMA R4, R5, R4, 0.3333333432674407959 ;  /* 0x3eaaaaab05047423 */ /* 0x000fe20000000004 */
[----:B------:R-:W-:-:S04]  /*1140*/  FADD R5, R7, 1.5 ;  /* 0x3fc0000007057421 */ /* 0x000fc80000000000 */
[----:B------:R-:W1:Y:S01]  /*1150*/  FCHK P0, R5, 3 ;  /* 0x4040000005007902 */ /* 0x000e620000000000 */
[----:B------:R-:W-:-:S04]  /*1160*/  FFMA R24, R4, R5, RZ ;  /* 0x0000000504187223 */ /* 0x000fc800000000ff */
[----:B------:R-:W-:-:S04]  /*1170*/  FFMA R23, R24, -3, R5 ;  /* 0xc040000018177823 */ /* 0x000fc80000000005 */
[----:B------:R-:W-:Y:S01]  /*1180*/  FFMA R23, R4, R23, R24 ;  /* 0x0000001704177223 */ /* 0x000fe20000000018 */
[----:B01----:R-:W-:Y:S06]  /*1190*/  @!P0 BRA `(.L_x_19) ;  /* 0x0000000000108947 */ /* 0x003fec0003800000 */
[----:B------:R-:W-:Y:S01]  /*11a0*/  IMAD.MOV.U32 R6, RZ, RZ, 0x40400000 ;  /* 0x40400000ff067424 */ /* 0x000fe200078e00ff */
[----:B------:R-:W-:-:S07]  /*11b0*/  MOV R28, 0x11d0 ;  /* 0x000011d0001c7802 */ /* 0x000fce0000000f00 */
[----:B------:R-:W-:Y:S05]  /*11c0*/  CALL.REL.NOINC `($__internal_0_$__cuda_sm3x_div_rn_noftz_f32_slowpath) ;  /* 0x0000001400a47944 */ /* 0x000fea0003c00000 */
[----:B------:R-:W-:-:S07]  /*11d0*/  IMAD.MOV.U32 R23, RZ, RZ, R5 ;  /* 0x000000ffff177224 */ /* 0x000fce00078e0005 */
.L_x_19:
[----:B------:R-:W-:Y:S05]  /*11e0*/  BSYNC.RECONVERGENT B3 ;  /* 0x0000000000037941 */ /* 0x000fea0003800200 */
.L_x_18:
[----:B------:R-:W-:Y:S01]  /*11f0*/  IMAD.MOV.U32 R4, RZ, RZ, 0x40a66666 ;  /* 0x40a66666ff047424 */ /* 0x000fe200078e00ff */
[----:B------:R-:W0:Y:S01]  /*1200*/  FCHK P0, R33, 5.1999998092651367188 ;  /* 0x40a6666621007902 */ /* 0x000e220000000000 */
[----:B------:R-:W-:Y:S01]  /*1210*/  IMAD.MOV.U32 R5, RZ, RZ, 0x3e44ec4f ;  /* 0x3e44ec4fff057424 */ /* 0x000fe200078e00ff */
[----:B------:R-:W-:Y:S03]  /*1220*/  BSSY.RECONVERGENT B3, `(.L_x_20) ;  /* 0x000000c000037945 */ /* 0x000fe60003800200 */
        /* <DEDUP_REMOVED lines=10> */
[----:B------:R-:W-:-:S07]  /*12d0*/  IMAD.MOV.U32 R4, RZ, RZ, R5 ;  /* 0x000000ffff047224 */ /* 0x000fce00078e0005 */
.L_x_21:
[----:B------:R-:W-:Y:S05]  /*12e0*/  BSYNC.RECONVERGENT B3 ;  /* 0x0000000000037941 */ /* 0x000fea0003800200 */
.L_x_20:
        /* <DEDUP_REMOVED lines=16> */
.L_x_23:
[----:B------:R-:W-:Y:S05]  /*13f0*/  BSYNC.RECONVERGENT B0 ;  /* 0x0000000000007941 */ /* 0x000fea0003800200 */
.L_x_22:
[----:B------:R-:W-:Y:S02]  /*1400*/  R2UR UR4, R2 ;  /* 0x00000000020472ca */ /* 0x000fe400000e0000 */
[----:B------:R-:W-:-:S13]  /*1410*/  R2UR UR5, R3 ;  /* 0x00000000030572ca */ /* 0x000fda00000e0000 */
[----:B0-----:R-:W2:Y:S01]  /*1420*/  LDG.E R4, desc[UR4][R18.64] ;  /* 0x0000000412047981 */ /* 0x001ea2000c1e1900 */
[----:B------:R-:W-:Y:S02]  /*1430*/  VIADD R22, R22, 0x1 ;  /* 0x0000000116167836 */ /* 0x000fe40000000000 */
[----:B--2---:R-:W-:-:S05]  /*1440*/  VIADD R5, R4, 0x1 ;  /* 0x0000000104057836 */ /* 0x004fca0000000000 */
[----:B------:R-:W-:-:S13]  /*1450*/  ISETP.GE.U32.AND P0, PT, R22, R5, PT ;  /* 0x000000051600720c */ /* 0x000fda0003f06070 */
[----:B------:R-:W-:Y:S05]  /*1460*/  @!P0 BRA `(.L_x_24) ;  /* 0xfffffff800f88947 */ /* 0x000fea000383ffff */
.L_x_17:
[----:B------:R-:W-:Y:S05]  /*1470*/  BSYNC.RECONVERGENT B2 ;  /* 0x0000000000027941 */ /* 0x000fea0003800200 */
.L_x_16:
[----:B------:R-:W-:Y:S01]  /*1480*/  SHF.R.U32.HI R4, RZ, 0x2, R25 ;  /* 0x00000002ff047819 */ /* 0x000fe20000011619 */
[----:B------:R-:W-:Y:S01]  /*1490*/  IMAD.SHL.U32 R6, R11, 0x10, RZ ;  /* 0x000000100b067824 */ /* 0x000fe200078e00ff */
[----:B------:R-:W-:Y:S01]  /*14a0*/  SHF.R.U32.HI R22, RZ, 0x2, R29 ;  /* 0x00000002ff167819 */ /* 0x000fe2000001161d */
[----:B------:R-:W-:Y:S01]  /*14b0*/  IMAD.MOV.U32 R7, RZ, RZ, 0x40c00000 ;  /* 0x40c00000ff077424 */ /* 0x000fe200078e00ff */
[----:B------:R-:W-:Y:S01]  /*14c0*/  LOP3.LUT R4, R4, R25, RZ, 0x3c, !PT ;  /* 0x0000001904047212 */ /* 0x000fe200078e3cff */
[----:B------:R-:W-:Y:S01]  /*14d0*/  IMAD.MOV.U32 R24, RZ, RZ, 0x40a66666 ;  /* 0x40a66666ff187424 */ /* 0x000fe200078e00ff */
        /* <DEDUP_REMOVED lines=10> */
[----:B------:R-:W-:Y:S02]  /*1580*/  R2UR UR8, R2 ;  /* 0x00000000020872ca */ /* 0x000fe400000e0000 */
[----:B------:R-:W-:-:S02]  /*1590*/  SHF.L.U32 R4, R22, 0x4, RZ ;  /* 0x0000000416047819 */ /* 0x000fc400000006ff */
[----:B------:R-:W-:Y:S02]  /*15a0*/  R2UR UR9, R3 ;  /* 0x00000000030972ca */ /* 0x000fe400000e0000 */
[----:B------:R-:W-:Y:S02]  /*15b0*/  LOP3.LUT R5, R29, R5, R4, 0x96, !PT ;  /* 0x000000051d057212 */ /* 0x000fe400078e9604 */
[C---:B------:R-:W-:Y:S02]  /*15c0*/  IADD3 R4, PT, PT, R10.reuse, 0x1ba6d9, R22 ;  /* 0x001ba6d90a047810 */ /* 0x040fe40007ffe016 */
[----:B------:R-:W-:Y:S02]  /*15d0*/  LOP3.LUT R23, R5, R22, RZ, 0x3c, !PT ;  /* 0x0000001605177212 */ /* 0x000fe400078e3cff */
[----:B------:R-:W-:Y:S02]  /*15e0*/  I2FP.F32.U32 R4, R4 ;  /* 0x0000000400047245 */ /* 0x000fe40000201000 */
[----:B------:R-:W-:-:S02]  /*15f0*/  IADD3 R5, PT, PT, R10, 0x212e9e, R23 ;  /* 0x00212e9e0a057810 */ /* 0x000fc40007ffe017 */
[----:B------:R-:W-:Y:S01]  /*1600*/  R2UR UR10, R2 ;  /* 0x00000000020a72ca */ /* 0x000fe200000e0000 */
[-C--:B------:R-:W-:Y:S01]  /*1610*/  FFMA R4, R4, R6.reuse, 1.1641532182693481445e-10 ;  /* 0x2f00000004047423 */ /* 0x080fe20000000006 */
[----:B------:R-:W-:Y:S02]  /*1620*/  I2FP.F32.U32 R5, R5 ;  /* 0x0000000500057245 */ /* 0x000fe40000201000 */
[----:B------:R-:W-:Y:S01]  /*1630*/  R2UR UR11, R3 ;  /* 0x00000000030b72ca */ /* 0x000fe200000e0000 */
[----:B------:R-:W-:Y:S02]  /*1640*/  FFMA R4, R4, R7, -3.5 ;  /* 0xc060000004047423 */ /* 0x000fe40000000007 */
[----:B------:R-:W-:Y:S02]  /*1650*/  FFMA R5, R5, R6, 1.1641532182693481445e-10 ;  /* 0x2f00000005057423 */ /* 0x000fe40000000006 */
[----:B------:R-:W-:Y:S02]  /*1660*/  IMAD.MOV.U32 R6, RZ, RZ, R4 ;  /* 0x000000ffff067224 */ /* 0x000fe400078e0004 */
[----:B------:R-:W-:-:S04]  /*1670*/  FFMA R5, R5, R24, -3.2000000476837158203 ;  /* 0xc04ccccd05057423 */ /* 0x000fc80000000018 */
        /* <DEDUP_REMOVED lines=9> */
.L_x_27:
        /* <DEDUP_REMOVED lines=22> */
.L_x_26:
[----:B------:R-:W-:Y:S05]  /*1870*/  BSYNC.RECONVERGENT B0 ;  /* 0x0000000000007941 */ /* 0x000fea0003800200 */
.L_x_25:
        /* <DEDUP_REMOVED lines=12> */
.L_x_36:
        /* <DEDUP_REMOVED lines=25> */
.L_x_31:
[----:B------:R-:W-:Y:S05]  /*1ad0*/  BSYNC.RECONVERGENT B3 ;  /* 0x0000000000037941 */ /* 0x000fea0003800200 */
.L_x_30:
        /* <DEDUP_REMOVED lines=14> */
[----:B------:R-:W-:-:S07]  /*1bc0*/  MOV R4, R5 ;  /* 0x0000000500047202 */ /* 0x000fce0000000f00 */
.L_x_33:
[----:B------:R-:W-:Y:S05]  /*1bd0*/  BSYNC.RECONVERGENT B3 ;  /* 0x0000000000037941 */ /* 0x000fea0003800200 */
.L_x_32:
        /* <DEDUP_REMOVED lines=16> */
.L_x_35:
[----:B------:R-:W-:Y:S05]  /*1ce0*/  BSYNC.RECONVERGENT B0 ;  /* 0x0000000000007941 */ /* 0x000fea0003800200 */
.L_x_34:
[----:B------:R-:W-:Y:S02]  /*1cf0*/  R2UR UR4, R2 ;  /* 0x00000000020472ca */ /* 0x000fe400000e0000 */
[----:B------:R-:W-:-:S13]  /*1d00*/  R2UR UR5, R3 ;  /* 0x00000000030572ca */ /* 0x000fda00000e0000 */
[----:B0-----:R-:W2:Y:S01]  /*1d10*/  LDG.E R4, desc[UR4][R18.64] ;  /* 0x0000000412047981 */ /* 0x001ea2000c1e1900 */
[----:B------:R-:W-:Y:S02]  /*1d20*/  VIADD R24, R24, 0x1 ;  /* 0x0000000118187836 */ /* 0x000fe40000000000 */
[----:B--2---:R-:W-:-:S05]  /*1d30*/  VIADD R5, R4, 0x1 ;  /* 0x0000000104057836 */ /* 0x004fca0000000000 */
[----:B------:R-:W-:-:S13]  /*1d40*/  ISETP.GE.U32.AND P0, PT, R24, R5, PT ;  /* 0x000000051800720c */ /* 0x000fda0003f06070 */
[----:B------:R-:W-:Y:S05]  /*1d50*/  @!P0 BRA `(.L_x_36) ;  /* 0xfffffff800f88947 */ /* 0x000fea000383ffff */
.L_x_29:
[----:B------:R-:W-:Y:S05]  /*1d60*/  BSYNC.RECONVERGENT B2 ;  /* 0x0000000000027941 */ /* 0x000fea0003800200 */
.L_x_28:
        /* <DEDUP_REMOVED lines=17> */
[----:B------:R-:W-:Y:S01]  /*1e80*/  R2UR UR9, R3 ;  /* 0x00000000030972ca */ /* 0x000fe200000e0000 */
[----:B------:R-:W-:Y:S01]  /*1e90*/  IMAD.SHL.U32 R4, R24, 0x10, RZ ;  /* 0x0000001018047824 */ /* 0x000fe200078e00ff */
[----:B------:R-:W-:-:S02]  /*1ea0*/  R2UR UR10, R2 ;  /* 0x00000000020a72ca */ /* 0x000fc400000e0000 */
[----:B------:R-:W-:Y:S02]  /*1eb0*/  R2UR UR11, R3 ;  /* 0x00000000030b72ca */ /* 0x000fe400000e0000 */
[----:B------:R-:W-:Y:S02]  /*1ec0*/  LOP3.LUT R5, R31, R5, R4, 0x96, !PT ;  /* 0x000000051f057212 */ /* 0x000fe400078e9604 */
[C---:B------:R-:W-:Y:S01]  /*1ed0*/  IADD3 R4, PT, PT, R10.reuse, 0x26b663, R24 ;  /* 0x0026b6630a047810 */ /* 0x040fe20007ffe018 */
[----:B------:R-:W-:Y:S01]  /*1ee0*/  VIADD R10, R10, 0x2c3e28 ;  /* 0x002c3e280a0a7836 */ /* 0x000fe20000000000 */
[----:B------:R-:W-:Y:S02]  /*1ef0*/  LOP3.LUT R25, R5, R24, RZ, 0x3c, !PT ;  /* 0x0000001805197212 */ /* 0x000fe400078e3cff */
[----:B------:R-:W-:-:S03]  /*1f00*/  I2FP.F32.U32 R4, R4 ;  /* 0x0000000400047245 */ /* 0x000fc60000201000 */
[----:B------:R-:W-:Y:S02]  /*1f10*/  IMAD.IADD R5, R25, 0x1, R10 ;  /* 0x0000000119057824 */ /* 0x000fe400078e020a */
[----:B------:R-:W-:-:S03]  /*1f20*/  FFMA R4, R4, R6, 1.1641532182693481445e-10 ;  /* 0x2f00000004047423 */ /* 0x000fc60000000006 */
[----:B------:R-:W-:Y:S01]  /*1f30*/  I2FP.F32.U32 R5, R5 ;  /* 0x0000000500057245 */ /* 0x000fe20000201000 */
[----:B------:R-:W-:-:S04]  /*1f40*/  FFMA R4, R4, R7, -3.5 ;  /* 0xc060000004047423 */ /* 0x000fc80000000007 */
[----:B------:R-:W-:Y:S01]  /*1f50*/  FFMA R5, R5, R6, 1.1641532182693481445e-10 ;  /* 0x2f00000005057423 */ /* 0x000fe20000000006 */
[----:B------:R-:W-:-:S03]  /*1f60*/  IMAD.MOV.U32 R6, RZ, RZ, R4 ;  /* 0x000000ffff067224 */ /* 0x000fc600078e0004 */
        /* <DEDUP_REMOVED lines=10> */
.L_x_39:
        /* <DEDUP_REMOVED lines=22> */
.L_x_38:
[----:B------:R-:W-:Y:S05]  /*2170*/  BSYNC.RECONVERGENT B0 ;  /* 0x0000000000007941 */ /* 0x000fea0003800200 */
.L_x_37:
        /* <DEDUP_REMOVED lines=11> */
[----:B------:R-:W-:-:S07]  /*2230*/  HFMA2 R21, -RZ, RZ, 0, 0 ;  /* 0x00000000ff157431 */ /* 0x000fce00000001ff */
.L_x_48:
        /* <DEDUP_REMOVED lines=25> */
.L_x_43:
[----:B------:R-:W-:Y:S05]  /*23d0*/  BSYNC.RECONVERGENT B3 ;  /* 0x0000000000037941 */ /* 0x000fea0003800200 */
.L_x_42:
        /* <DEDUP_REMOVED lines=15> */
.L_x_45:
[----:B------:R-:W-:Y:S05]  /*24d0*/  BSYNC.RECONVERGENT B3 ;  /* 0x0000000000037941 */ /* 0x000fea0003800200 */
.L_x_44:
        /* <DEDUP_REMOVED lines=16> */
.L_x_47:
[----:B------:R-:W-:Y:S05]  /*25e0*/  BSYNC.RECONVERGENT B0 ;  /* 0x0000000000007941 */ /* 0x000fea0003800200 */
.L_x_46:
[----:B------:R-:W-:Y:S02]  /*25f0*/  R2UR UR4, R2 ;  /* 0x00000000020472ca */ /* 0x000fe400000e0000 */
[----:B------:R-:W-:-:S13]  /*2600*/  R2UR UR5, R3 ;  /* 0x00000000030572ca */ /* 0x000fda00000e0000 */
[----:B0-----:R-:W2:Y:S01]  /*2610*/  LDG.E R4, desc[UR4][R18.64] ;  /* 0x0000000412047981 */ /* 0x001ea2000c1e1900 */
[----:B------:R-:W-:Y:S02]  /*2620*/  VIADD R21, R21, 0x1 ;  /* 0x0000000115157836 */ /* 0x000fe40000000000 */
[----:B--2---:R-:W-:-:S05]  /*2630*/  VIADD R4, R4, 0x1 ;  /* 0x0000000104047836 */ /* 0x004fca0000000000 */
[----:B------:R-:W-:-:S13]  /*2640*/  ISETP.GE.U32.AND P0, PT, R21, R4, PT ;  /* 0x000000041500720c */ /* 0x000fda0003f06070 */
[----:B------:R-:W-:Y:S05]  /*2650*/  @!P0 BRA `(.L_x_48) ;  /* 0xfffffff800f88947 */ /* 0x000fea000383ffff */
.L_x_41:
[----:B------:R-:W-:Y:S05]  /*2660*/  BSYNC.RECONVERGENT B2 ;  /* 0x0000000000027941 */ /* 0x000fea0003800200 */
.L_x_40:
[----:B------:R-:W-:Y:S05]  /*2670*/  @P2 BRA `(.L_x_49) ;  /* 0xffffffdc00042947 */ /* 0x000fea000383ffff */
[----:B------:R-:W-:Y:S02]  /*2680*/  R2UR UR4, R2 ;  /* 0x00000000020472ca */ /* 0x000fe400000e0000 */
[----:B------:R-:W-:-:S13]  /*2690*/  R2UR UR5, R3 ;  /* 0x00000000030572ca */ /* 0x000fda00000e0000 */
[----:B------:R-:W2:Y:S01]  /*26a0*/  LDG.E.64 R26, desc[UR4][R26.64] ;  /* 0x000000041a1a7981 */ /* 0x000ea2000c1e1b00 */
[C---:B------:R-:W-:Y:S02]  /*26b0*/  R2UR UR6, R2.reuse ;  /* 0x00000000020672ca */ /* 0x040fe400000e0000 */
[C---:B------:R-:W-:Y:S02]  /*26c0*/  R2UR UR7, R3.reuse ;  /* 0x00000000030772ca */ /* 0x040fe400000e0000 */
[C---:B------:R-:W-:Y:S02]  /*26d0*/  R2UR UR8, R2.reuse ;  /* 0x00000000020872ca */ /* 0x040fe400000e0000 */
[C---:B------:R-:W-:Y:S02]  /*26e0*/  R2UR UR9, R3.reuse ;  /* 0x00000000030972ca */ /* 0x040fe400000e0000 */
[----:B------:R-:W-:Y:S02]  /*26f0*/  R2UR UR10, R2 ;  /* 0x00000000020a72ca */ /* 0x000fe400000e0000 */
[----:B------:R-:W-:-:S02]  /*2700*/  R2UR UR11, R3 ;  /* 0x00000000030b72ca */ /* 0x000fc400000e0000 */
[C---:B------:R-:W-:Y:S02]  /*2710*/  R2UR UR14, R2.reuse ;  /* 0x00000000020e72ca */ /* 0x040fe400000e0000 */
[C---:B------:R-:W-:Y:S02]  /*2720*/  R2UR UR15, R3.reuse ;  /* 0x00000000030f72ca */ /* 0x040fe400000e0000 */
[----:B------:R-:W-:Y:S02]  /*2730*/  R2UR UR12, R2 ;  /* 0x00000000020c72ca */ /* 0x000fe400000e0000 */
[----:B------:R-:W-:Y:S01]  /*2740*/  R2UR UR13, R3 ;  /* 0x00000000030d72ca */ /* 0x000fe200000e0000 */
[----:B--2---:R-:W-:Y:S04]  /*2750*/  ST.E.64 desc[UR4][R26.64], R10 ;  /* 0x0000000a1a007985 */ /* 0x004fe8000c101b04 */
[----:B------:R-:W-:Y:S04]  /*2760*/  ST.E.64 desc[UR6][R26.64+0x8], R22 ;  /* 0x000008161a007985 */ /* 0x000fe8000c101b06 */
[----:B------:R-:W-:Y:S04]  /*2770*/  ST.E.64 desc[UR8][R26.64+0x10], R24 ;  /* 0x000010181a007985 */ /* 0x000fe8000c101b08 */
[----:B------:R-:W-:Y:S04]  /*2780*/  ST.E.64 desc[UR10][R26.64+0x18], R12 ;  /* 0x0000180c1a007985 */ /* 0x000fe8000c101b0a */
[----:B------:R-:W-:Y:S04]  /*2790*/  ST.E.64 desc[UR14][R26.64+0x28], R8 ;  /* 0x000028081a007985 */ /* 0x000fe8000c101b0e */
[----:B------:R-:W-:Y:S01]  /*27a0*/  ST.E desc[UR12][R26.64+0x20], R0 ;  /* 0x000020001a007985 */ /* 0x000fe2000c10190c */
[----:B------:R-:W-:Y:S05]  /*27b0*/  EXIT ;  /* 0x000000000000794d */ /* 0x000fea0003800000 */
.L_x_0:
[----:B------:R-:W-:Y:S01]  /*27c0*/  IMAD.MOV.U32 R19, RZ, RZ, 0x10000 ;  /* 0x00010000ff137424 */ /* 0x000fe200078e00ff */
[----:B------:R-:W-:Y:S01]  /*27d0*/  MOV R0, 0x0 ;  /* 0x0000000000007802 */ /* 0x000fe20000000f00 */
[----:B------:R-:W0:Y:S03]  /*27e0*/  LDCU.64 UR4, c[0x4][0x50] ;  /* 0x01000a00ff0477ac */ /* 0x000e260008000a00 */
[----:B------:R1:W-:Y:S01]  /*27f0*/  STL.64 [R1], R18 ;  /* 0x0000001201007387 */ /* 0x0003e20000100a00 */
[----:B------:R1:W2:Y:S01]  /*2800*/  LDC.64 R2, c[0x4][R0] ;  /* 0x0100000000027b82 */ /* 0x0002a20000000a00 */
[----:B0-----:R-:W-:Y:S02]  /*2810*/  IMAD.U32 R4, RZ, RZ, UR4 ;  /* 0x00000004ff047e24 */ /* 0x001fe4000f8e00ff */
[----:B-1----:R-:W-:-:S07]  /*2820*/  IMAD.U32 R5, RZ, RZ, UR5 ;  /* 0x00000005ff057e24 */ /* 0x002fce000f8e00ff */
[----:B------:R-:W-:-:S07]  /*2830*/  LEPC R20, `(.L_x_50) ;  /* 0x000000001014794e */ /* 0x000fce0000000000 */
[----:B--2---:R-:W-:Y:S05]  /*2840*/  CALL.ABS.NOINC R2 ;  /* 0x0000000002007343 */ /* 0x004fea0003c00000 */
.L_x_50:
[----:B------:R-:W-:Y:S05]  /*2850*/  EXIT ;  /* 0x000000000000794d */ /* 0x000fea0003800000 */
        .weak           $__internal_0_$__cuda_sm3x_div_rn_noftz_f32_slowpath
        .type           $__internal_0_$__cuda_sm3x_div_rn_noftz_f32_slowpath,@function
        .size           $__internal_0_$__cuda_sm3x_div_rn_noftz_f32_slowpath,(.L_x_79 - $__internal_0_$__cuda_sm3x_div_rn_noftz_f32_slowpath)
$__internal_0_$__cuda_sm3x_div_rn_noftz_f32_slowpath:
[----:B------:R-:W-:Y:S01]  /*2860*/  SHF.R.U32.HI R7, RZ, 0x17, R6 ;  /* 0x00000017ff077819 */ /* 0x000fe20000011606 */
[----:B------:R-:W-:Y:S01]  /*2870*/  BSSY.RECONVERGENT B0, `(.L_x_51) ;  /* 0x0000062000007945 */ /* 0x000fe20003800200 */
[----:B------:R-:W-:Y:S02]  /*2880*/  SHF.R.U32.HI R30, RZ, 0x17, R5 ;  /* 0x00000017ff1e7819 */ /* 0x000fe40000011605 */
[----:B------:R-:W-:Y:S02]  /*2890*/  LOP3.LUT R7, R7, 0xff, RZ, 0xc0, !PT ;  /* 0x000000ff07077812 */ /* 0x000fe400078ec0ff */
[----:B------:R-:W-:-:S03]  /*28a0*/  LOP3.LUT R34, R30, 0xff, RZ, 0xc0, !PT ;  /* 0x000000ff1e227812 */ /* 0x000fc600078ec0ff */
[----:B------:R-:W-:Y:S01]  /*28b0*/  VIADD R35, R7, 0xffffffff ;  /* 0xffffffff07237836 */ /* 0x000fe20000000000 */
[----:B------:R-:W-:-:S04]  /*28c0*/  IADD3 R32, PT, PT, R34, -0x1, RZ ;  /* 0xffffffff22207810 */ /* 0x000fc80007ffe0ff */
[----:B------:R-:W-:-:S04]  /*28d0*/  ISETP.GT.U32.AND P0, PT, R35, 0xfd, PT ;  /* 0x000000fd2300780c */ /* 0x000fc80003f04070 */
[----:B------:R-:W-:-:S13]  /*28e0*/  ISETP.GT.U32.OR P0, PT, R32, 0xfd, P0 ;  /* 0x000000fd2000780c */ /* 0x000fda0000704470 */
[----:B------:R-:W-:Y:S01]  /*28f0*/  @!P0 IMAD.MOV.U32 R30, RZ, RZ, RZ ;  /* 0x000000ffff1e8224 */ /* 0x000fe200078e00ff */
[----:B------:R-:W-:Y:S06]  /*2900*/  @!P0 BRA `(.L_x_52) ;  /* 0x00000000005c8947 */ /* 0x000fec0003800000 */
[----:B------:R-:W-:Y:S02]  /*2910*/  FSETP.GTU.FTZ.AND P0, PT, |R5|, +INF , PT ;  /* 0x7f8000000500780b */ /* 0x000fe40003f1c200 */
[----:B------:R-:W-:-:S04]  /*2920*/  FSETP.GTU.FTZ.AND P1, PT, |R6|, +INF , PT ;  /* 0x7f8000000600780b */ /* 0x000fc80003f3c200 */
[----:B------:R-:W-:-:S13]  /*2930*/  PLOP3.LUT P0, PT, P0, P1, PT, 0xf8, 0x8f ;  /* 0x00000000008f781c */ /* 0x000fda0000703f70 */
[----:B------:R-:W-:Y:S05]  /*2940*/  @P0 BRA `(.L_x_53) ;  /* 0x00000004004c0947 */ /* 0x000fea0003800000 */
[----:B------:R-:W-:-:S13]  /*2950*/  LOP3.LUT P0, RZ, R6, 0x7fffffff, R5, 0xc8, !PT ;  /* 0x7fffffff06ff7812 */ /* 0x000fda000780c805 */
[----:B------:R-:W-:Y:S05]  /*2960*/  @!P0 BRA `(.L_x_54) ;  /* 0x00000004003c8947 */ /* 0x000fea0003800000 */
[C---:B------:R-:W-:Y:S02]  /*2970*/  FSETP.NEU.FTZ.AND P3, PT, |R5|.reuse, +INF , PT ;  /* 0x7f8000000500780b */ /* 0x040fe40003f7d200 */
[----:B------:R-:W-:Y:S02]  /*2980*/  FSETP.NEU.FTZ.AND P1, PT, |R6|, +INF , PT ;  /* 0x7f8000000600780b */ /* 0x000fe40003f3d200 */
[----:B------:R-:W-:-:S11]  /*2990*/  FSETP.NEU.FTZ.AND P0, PT, |R5|, +INF , PT ;  /* 0x7f8000000500780b */ /* 0x000fd60003f1d200 */
[----:B------:R-:W-:Y:S05]  /*29a0*/  @!P1 BRA !P3, `(.L_x_54) ;  /* 0x00000004002c9947 */ /* 0x000fea0005800000 */
[----:B------:R-:W-:-:S04]  /*29b0*/  LOP3.LUT P3, RZ, R5, 0x7fffffff, RZ, 0xc0, !PT ;  /* 0x7fffffff05ff7812 */ /* 0x000fc8000786c0ff */
[----:B------:R-:W-:-:S13]  /*29c0*/  PLOP3.LUT P1, PT, P1, P3, PT, 0x2f, 0xf2 ;  /* 0x0000000000f2781c */ /* 0x000fda0000f26577 */
[----:B------:R-:W-:Y:S05]  /*29d0*/  @P1 BRA `(.L_x_55) ;  /* 0x0000000400181947 */ /* 0x000fea0003800000 */
[----:B------:R-:W-:-:S04]  /*29e0*/  LOP3.LUT P1, RZ, R6, 0x7fffffff, RZ, 0xc0, !PT ;  /* 0x7fffffff06ff7812 */ /* 0x000fc8000782c0ff */
[----:B------:R-:W-:-:S13]  /*29f0*/  PLOP3.LUT P0, PT, P0, P1, PT, 0x2f, 0xf2 ;  /* 0x0000000000f2781c */ /* 0x000fda0000702577 */
[----:B------:R-:W-:Y:S05]  /*2a00*/  @P0 BRA `(.L_x_56) ;  /* 0x0000000400000947 */ /* 0x000fea0003800000 */
[----:B------:R-:W-:Y:S02]  /*2a10*/  ISETP.GE.AND P0, PT, R32, RZ, PT ;  /* 0x000000ff2000720c */ /* 0x000fe40003f06270 */
[----:B------:R-:W-:-:S11]  /*2a20*/  ISETP.GE.AND P1, PT, R35, RZ, PT ;  /* 0x000000ff2300720c */ /* 0x000fd60003f26270 */
[----:B------:R-:W-:Y:S02]  /*2a30*/  @P0 IMAD.MOV.U32 R30, RZ, RZ, RZ ;  /* 0x000000ffff1e0224 */ /* 0x000fe400078e00ff */
[----:B------:R-:W-:Y:S01]  /*2a40*/  @!P0 FFMA R5, R5, 1.84467440737095516160e+19, RZ ;  /* 0x5f80000005058823 */ /* 0x000fe200000000ff */
[----:B------:R-:W-:Y:S02]  /*2a50*/  @!P0 IMAD.MOV.U32 R30, RZ, RZ, -0x40 ;  /* 0xffffffc0ff1e8424 */ /* 0x000fe400078e00ff */
[----:B------:R-:W-:Y:S02]  /*2a60*/  @!P1 FFMA R6, R6, 1.84467440737095516160e+19, RZ ;  /* 0x5f80000006069823 */ /* 0x000fe400000000ff */
[----:B------:R-:W-:-:S07]  /*2a70*/  @!P1 VIADD R30, R30, 0x40 ;  /* 0x000000401e1e9836 */ /* 0x000fce0000000000 */
.L_x_52:
[----:B------:R-:W-:Y:S01]  /*2a80*/  LEA R35, R7, 0xc0800000, 0x17 ;  /* 0xc080000007237811 */ /* 0x000fe200078eb8ff */
[----:B------:R-:W-:Y:S01]  /*2a90*/  VIADD R34, R34, 0xffffff81 ;  /* 0xffffff8122227836 */ /* 0x000fe20000000000 */
[----:B------:R-:W-:Y:S03]  /*2aa0*/  BSSY.RECONVERGENT B1, `(.L_x_57) ;  /* 0x0000035000017945 */ /* 0x000fe60003800200 */
[----:B------:R-:W-:Y:S02]  /*2ab0*/  IMAD.IADD R36, R6, 0x1, -R35 ;  /* 0x0000000106247824 */ /* 0x000fe400078e0a23 */
[----:B------:R-:W-:Y:S02]  /*2ac0*/  IMAD R5, R34, -0x800000, R5 ;  /* 0xff80000022057824 */ /* 0x000fe400078e0205 */
[----:B------:R-:W0:Y:S01]  /*2ad0*/  MUFU.RCP R6, R36 ;  /* 0x0000002400067308 */ /* 0x000e220000001000 */
[----:B------:R-:W-:-:S04]  /*2ae0*/  FADD.FTZ R32, -R36, -RZ ;  /* 0x800000ff24207221 */ /* 0x000fc80000010100 */
[----:B0-----:R-:W-:-:S04]  /*2af0*/  FFMA R35, R6, R32, 1 ;  /* 0x3f80000006237423 */ /* 0x001fc80000000020 */
[----:B------:R-:W-:-:S04]  /*2b00*/  FFMA R6, R6, R35, R6 ;  /* 0x0000002306067223 */ /* 0x000fc80000000006 */
[----:B------:R-:W-:-:S04]  /*2b10*/  FFMA R35, R5, R6, RZ ;  /* 0x0000000605237223 */ /* 0x000fc800000000ff */
[----:B------:R-:W-:-:S04]  /*2b20*/  FFMA R37, R32, R35, R5 ;  /* 0x0000002320257223 */ /* 0x000fc80000000005 */
[----:B------:R-:W-:Y:S01]  /*2b30*/  FFMA R35, R6, R37, R35 ;  /* 0x0000002506237223 */ /* 0x000fe20000000023 */
[----:B------:R-:W-:-:S03]  /*2b40*/  IADD3 R37, PT, PT, R34, 0x7f, -R7 ;  /* 0x0000007f22257810 */ /* 0x000fc60007ffe807 */
[----:B------:R-:W-:Y:S02]  /*2b50*/  FFMA R32, R32, R35, R5 ;  /* 0x0000002320207223 */ /* 0x000fe40000000005 */
[----:B------:R-:W-:Y:S02]  /*2b60*/  IMAD.IADD R30, R37, 0x1, R30 ;  /* 0x00000001251e7824 */ /* 0x000fe400078e021e */
[----:B------:R-:W-:-:S05]  /*2b70*/  FFMA R5, R6, R32, R35 ;  /* 0x0000002006057223 */ /* 0x000fca0000000023 */
[----:B------:R-:W-:-:S04]  /*2b80*/  SHF.R.U32.HI R7, RZ, 0x17, R5 ;  /* 0x00000017ff077819 */ /* 0x000fc80000011605 */
[----:B------:R-:W-:-:S05]  /*2b90*/  LOP3.LUT R7, R7, 0xff, RZ, 0xc0, !PT ;  /* 0x000000ff07077812 */ /* 0x000fca00078ec0ff */
[----:B------:R-:W-:-:S04]  /*2ba0*/  IMAD.IADD R34, R7, 0x1, R30 ;  /* 0x0000000107227824 */ /* 0x000fc800078e021e */
[----:B------:R-:W-:-:S05]  /*2bb0*/  VIADD R7, R34, 0xffffffff ;  /* 0xffffffff22077836 */ /* 0x000fca0000000000 */
[----:B------:R-:W-:-:S13]  /*2bc0*/  ISETP.GE.U32.AND P0, PT, R7, 0xfe, PT ;  /* 0x000000fe0700780c */ /* 0x000fda0003f06070 */
[----:B------:R-:W-:Y:S05]  /*2bd0*/  @!P0 BRA `(.L_x_58) ;  /* 0x0000000000808947 */ /* 0x000fea0003800000 */
[----:B------:R-:W-:-:S13]  /*2be0*/  ISETP.GT.AND P0, PT, R34, 0xfe, PT ;  /* 0x000000fe2200780c */ /* 0x000fda0003f04270 */
[----:B------:R-:W-:Y:S05]  /*2bf0*/  @P0 BRA `(.L_x_59) ;  /* 0x00000000006c0947 */ /* 0x000fea0003800000 */
[----:B------:R-:W-:-:S13]  /*2c00*/  ISETP.GE.AND P0, PT, R34, 0x1, PT ;  /* 0x000000012200780c */ /* 0x000fda0003f06270 */
[----:B------:R-:W-:Y:S05]  /*2c10*/  @P0 BRA `(.L_x_60) ;  /* 0x0000000000740947 */ /* 0x000fea0003800000 */
[----:B------:R-:W-:Y:S02]  /*2c20*/  ISETP.GE.AND P0, PT, R34, -0x18, PT ;  /* 0xffffffe82200780c */ /* 0x000fe40003f06270 */
[----:B------:R-:W-:-:S11]  /*2c30*/  LOP3.LUT R5, R5, 0x80000000, RZ, 0xc0, !PT ;  /* 0x8000000005057812 */ /* 0x000fd600078ec0ff */
[----:B------:R-:W-:Y:S05]  /*2c40*/  @!P0 BRA `(.L_x_60) ;  /* 0x0000000000688947 */ /* 0x000fea0003800000 */
[-CC-:B------:R-:W-:Y:S01]  /*2c50*/  FFMA.RZ R7, R6, R32.reuse, R35.reuse ;  /* 0x0000002006077223 */ /* 0x180fe2000000c023 */
[C---:B------:R-:W-:Y:S02]  /*2c60*/  ISETP.NE.AND P3, PT, R34.reuse, RZ, PT ;  /* 0x000000ff2200720c */ /* 0x040fe40003f65270 */
[----:B------:R-:W-:Y:S02]  /*2c70*/  ISETP.NE.AND P1, PT, R34, RZ, PT ;  /* 0x000000ff2200720c */ /* 0x000fe40003f25270 */
[----:B------:R-:W-:Y:S01]  /*2c80*/  LOP3.LUT R30, R7, 0x7fffff, RZ, 0xc0, !PT ;  /* 0x007fffff071e7812 */ /* 0x000fe200078ec0ff */
[CCC-:B------:R-:W-:Y:S01]  /*2c90*/  FFMA.RP R7, R6.reuse, R32.reuse, R35.reuse ;  /* 0x0000002006077223 */ /* 0x1c0fe20000008023 */
[----:B------:R-:W-:Y:S01]  /*2ca0*/  FFMA.RM R6, R6, R32, R35 ;  /* 0x0000002006067223 */ /* 0x000fe20000004023 */
[----:B------:R-:W-:Y:S01]  /*2cb0*/  VIADD R35, R34, 0x20 ;  /* 0x0000002022237836 */ /* 0x000fe20000000000 */
[----:B------:R-:W-:Y:S01]  /*2cc0*/  LOP3.LUT R30, R30, 0x800000, RZ, 0xfc, !PT ;  /* 0x008000001e1e7812 */ /* 0x000fe200078efcff */
[----:B------:R-:W-:-:S02]  /*2cd0*/  IMAD.MOV R32, RZ, RZ, -R34 ;  /* 0x000000ffff207224 */ /* 0x000fc400078e0a22 */
[----:B------:R-:W-:Y:S02]  /*2ce0*/  FSETP.NEU.FTZ.AND P0, PT, R7, R6, PT ;  /* 0x000000060700720b */ /* 0x000fe40003f1d000 */
[----:B------:R-:W-:Y:S02]  /*2cf0*/  SHF.L.U32 R35, R30, R35, RZ ;  /* 0x000000231e237219 */ /* 0x000fe400000006ff */
[----:B------:R-:W-:Y:S02]  /*2d00*/  SEL R7, R32, RZ, P3 ;  /* 0x000000ff20077207 */ /* 0x000fe40001800000 */
[----:B------:R-:W-:Y:S02]  /*2d10*/  ISETP.NE.AND P1, PT, R35, RZ, P1 ;  /* 0x000000ff2300720c */ /* 0x000fe40000f25270 */
[----:B------:R-:W-:Y:S02]  /*2d20*/  SHF.R.U32.HI R7, RZ, R7, R30 ;  /* 0x00000007ff077219 */ /* 0x000fe4000001161e */
[----:B------:R-:W-:-:S02]  /*2d30*/  PLOP3.LUT P0, PT, P0, P1, PT, 0xf8, 0x8f ;  /* 0x00000000008f781c */ /* 0x000fc40000703f70 */
[----:B------:R-:W-:Y:S02]  /*2d40*/  SHF.R.U32.HI R35, RZ, 0x1, R7 ;  /* 0x00000001ff237819 */ /* 0x000fe40000011607 */
[----:B------:R-:W-:-:S04]  /*2d50*/  SEL R6, RZ, 0x1, !P0 ;  /* 0x00000001ff067807 */ /* 0x000fc80004000000 */
[----:B------:R-:W-:-:S04]  /*2d60*/  LOP3.LUT R6, R6, 0x1, R35, 0xf8, !PT ;  /* 0x0000000106067812 */ /* 0x000fc800078ef823 */
[----:B------:R-:W-:-:S05]  /*2d70*/  LOP3.LUT R6, R6, R7, RZ, 0xc0, !PT ;  /* 0x0000000706067212 */ /* 0x000fca00078ec0ff */
[----:B------:R-:W-:-:S05]  /*2d80*/  IMAD.IADD R6, R35, 0x1, R6 ;  /* 0x0000000123067824 */ /* 0x000fca00078e0206 */
[----:B------:R-:W-:Y:S01]  /*2d90*/  LOP3.LUT R5, R6, R5, RZ, 0xfc, !PT ;  /* 0x0000000506057212 */ /* 0x000fe200078efcff */
[----:B------:R-:W-:Y:S06]  /*2da0*/  BRA `(.L_x_60) ;  /* 0x0000000000107947 */ /* 0x000fec0003800000 */
.L_x_59:
[----:B------:R-:W-:-:S04]  /*2db0*/  LOP3.LUT R5, R5, 0x80000000, RZ, 0xc0, !PT ;  /* 0x8000000005057812 */ /* 0x000fc800078ec0ff */
[----:B------:R-:W-:Y:S01]  /*2dc0*/  LOP3.LUT R5, R5, 0x7f800000, RZ, 0xfc, !PT ;  /* 0x7f80000005057812 */ /* 0x000fe200078efcff */
[----:B------:R-:W-:Y:S06]  /*2dd0*/  BRA `(.L_x_60) ;  /* 0x0000000000047947 */ /* 0x000fec0003800000 */
.L_x_58:
[----:B------:R-:W-:-:S07]  /*2de0*/  IMAD R5, R30, 0x800000, R5 ;  /* 0x008000001e057824 */ /* 0x000fce00078e0205 */
.L_x_60:
[----:B------:R-:W-:Y:S05]  /*2df0*/  BSYNC.RECONVERGENT B1 ;  /* 0x0000000000017941 */ /* 0x000fea0003800200 */
.L_x_57:
[----:B------:R-:W-:Y:S05]  /*2e00*/  BRA `(.L_x_61) ;  /* 0x0000000000207947 */ /* 0x000fea0003800000 */
.L_x_56:
[----:B------:R-:W-:-:S04]  /*2e10*/  LOP3.LUT R5, R6, 0x80000000, R5, 0x48, !PT ;  /* 0x8000000006057812 */ /* 0x000fc800078e4805 */
[----:B------:R-:W-:Y:S01]  /*2e20*/  LOP3.LUT R5, R5, 0x7f800000, RZ, 0xfc, !PT ;  /* 0x7f80000005057812 */ /* 0x000fe200078efcff */
[----:B------:R-:W-:Y:S06]  /*2e30*/  BRA `(.L_x_61) ;  /* 0x0000000000147947 */ /* 0x000fec0003800000 */
.L_x_55:
[----:B------:R-:W-:Y:S01]  /*2e40*/  LOP3.LUT R5, R6, 0x80000000, R5, 0x48, !PT ;  /* 0x8000000006057812 */ /* 0x000fe200078e4805 */
[----:B------:R-:W-:Y:S06]  /*2e50*/  BRA `(.L_x_61) ;  /* 0x00000000000c7947 */ /* 0x000fec0003800000 */
.L_x_54:
[----:B------:R-:W0:Y:S01]  /*2e60*/  MUFU.RSQ R5, -QNAN ;  /* 0xffc0000000057908 */ /* 0x000e220000001400 */
[----:B------:R-:W-:Y:S05]  /*2e70*/  BRA `(.L_x_61) ;  /* 0x0000000000047947 */ /* 0x000fea0003800000 */
.L_x_53:
[----:B------:R-:W-:-:S07]  /*2e80*/  FADD.FTZ R5, R5, R6 ;  /* 0x0000000605057221 */ /* 0x000fce0000010000 */
.L_x_61:
[----:B------:R-:W-:Y:S05]  /*2e90*/  BSYNC.RECONVERGENT B0 ;  /* 0x0000000000007941 */ /* 0x000fea0003800200 */
.L_x_51:
[----:B------:R-:W-:Y:S02]  /*2ea0*/  IMAD.MOV.U32 R6, RZ, RZ, R28 ;  /* 0x000000ffff067224 */ /* 0x000fe400078e001c */
[----:B------:R-:W-:-:S04]  /*2eb0*/  IMAD.MOV.U32 R7, RZ, RZ, 0x0 ;  /* 0x00000000ff077424 */ /* 0x000fc800078e00ff */
[----:B0-----:R-:W-:Y:S05]  /*2ec0*/  RET.REL.NODEC R6 `(_Z13buddha_kernelPjP6float4PfS_) ;  /* 0xffffffd0064c7950 */ /* 0x001fea0003c3ffff */
.L_x_62:
[----:B------:R-:W-:-:S00]  /*2ed0*/  BRA `(.L_x_62) ;  /* 0xfffffffc00fc7947 */ /* 0x000fc0000383ffff */
[----:B------:R-:W-:-:S00]  /*2ee0*/  NOP ;  /* 0x0000000000007918 */ /* 0x000fc00000000000 */
        /* <DEDUP_REMOVED lines=9> */
.L_x_79:


//--------------------- .text._Z11init_kerneli    --------------------------
	.section	.text._Z11init_kerneli,"ax",@progbits
	.align	128
        .global         _Z11init_kerneli
        .type           _Z11init_kerneli,@function
        .size           _Z11init_kerneli,(.L_x_81 - _Z11init_kerneli)
        .other          _Z11init_kerneli,@"STO_CUDA_ENTRY STV_DEFAULT"
_Z11init_kerneli:
.text._Z11init_kerneli:
        /* <DEDUP_REMOVED lines=12> */
[----:B------:R-:W-:Y:S01]  /*00c0*/  MOV R0, 0x58 ;  /* 0x0000005800007802 */ /* 0x000fe20000000f00 */
[----:B------:R-:W-:Y:S02]  /*00d0*/  IMAD.MOV.U32 R4, RZ, RZ, 0x30 ;  /* 0x00000030ff047424 */ /* 0x000fe400078e00ff */
[----:B------:R-:W-:Y:S01]  /*00e0*/  IMAD.MOV.U32 R5, RZ, RZ, RZ ;  /* 0x000000ffff057224 */ /* 0x000fe200078e00ff */
[----:B------:R0:W1:Y:S06]  /*00f0*/  LDC.64 R6, c[0x4][R0] ;  /* 0x0100000000067b82 */ /* 0x00006c0000000a00 */
[----:B------:R-:W-:-:S07]  /*0100*/  LEPC R20, `(.L_x_64) ;  /* 0x000000001014794e */ /* 0x000fce0000000000 */
[----:B01----:R-:W-:Y:S05]  /*0110*/  CALL.ABS.NOINC R6 ;  /* 0x0000000006007343 */ /* 0x003fea0003c00000 */
.L_x_64:
[----:B------:R-:W0:Y:S01]  /*0120*/  LDC.64 R6, c[0x0][0x358] ;  /* 0x0000d600ff067b82 */ /* 0x000e220000000a00 */
[----:B------:R-:W-:Y:S01]  /*0130*/  ISETP.NE.U32.AND P0, PT, R4, RZ, PT ;  /* 0x000000ff0400720c */ /* 0x000fe20003f05070 */
[----:B------:R-:W-:Y:S03]  /*0140*/  BSSY.RECONVERGENT B0, `(.L_x_65) ;  /* 0x000018c000007945 */ /* 0x000fe60003800200 */
[----:B------:R-:W-:-:S13]  /*0150*/  ISETP.NE.AND.EX P0, PT, R5, RZ, PT, P0 ;  /* 0x000000ff0500720c */ /* 0x000fda0003f05300 */
[----:B------:R-:W-:Y:S05]  /*0160*/  @!P0 BRA `(.L_x_66) ;  /* 0x0000001800248947 */ /* 0x000fea0003800000 */
[----:B------:R-:W1:Y:S01]  /*0170*/  LDC R3, c[0x0][0x380] ;  /* 0x0000e000ff037b82 */ /* 0x000e620000000800 */
[C---:B0-----:R-:W-:Y:S01]  /*0180*/  R2UR UR4, R6.reuse ;  /* 0x00000000060472ca */ /* 0x041fe200000e0000 */
[----:B------:R-:W-:Y:S01]  /*0190*/  BSSY.RECONVERGENT B1, `(.L_x_67) ;  /* 0x0000182000017945 */ /* 0x000fe20003800200 */
[C---:B------:R-:W-:Y:S02]  /*01a0*/  R2UR UR5, R7.reuse ;  /* 0x00000000070572ca */ /* 0x040fe400000e0000 */
[C---:B------:R-:W-:Y:S02]  /*01b0*/  R2UR UR6, R6.reuse ;  /* 0x00000000060672ca */ /* 0x040fe400000e0000 */
[C---:B------:R-:W-:Y:S02]  /*01c0*/  R2UR UR7, R7.reuse ;  /* 0x00000000070772ca */ /* 0x040fe400000e0000 */
[----:B------:R-:W-:Y:S02]  /*01d0*/  R2UR UR8, R6 ;  /* 0x00000000060872ca */ /* 0x000fe400000e0000 */
[----:B------:R-:W-:-:S02]  /*01e0*/  R2UR UR9, R7 ;  /* 0x00000000070972ca */ /* 0x000fc400000e0000 */
[C---:B-1----:R-:W-:Y:S02]  /*01f0*/  LOP3.LUT R0, R3.reuse, 0xaad26b49, RZ, 0x3c, !PT ;  /* 0xaad26b4903007812 */ /* 0x042fe400078e3cff */
[----:B------:R-:W-:Y:S01]  /*0200*/  ISETP.GT.AND P0, PT, R3, -0x1, PT ;  /* 0xffffffff0300780c */ /* 0x000fe20003f04270 */
[----:B------:R-:W-:Y:S02]  /*0210*/  IMAD.MOV.U32 R3, RZ, RZ, -0x266e14b1 ;  /* 0xd991eb4fff037424 */ /* 0x000fe400078e00ff */
[----:B------:R-:W-:-:S03]  /*0220*/  IMAD R0, R0, 0x4182bed5, RZ ;  /* 0x4182bed500007824 */ /* 0x000fc600078e02ff */
[----:B------:R-:W-:Y:S01]  /*0230*/  SEL R3, R3, 0x8bf16996, P0 ;  /* 0x8bf1699603037807 */ /* 0x000fe20000000000 */
[----:B------:R-:W-:Y:S01]  /*0240*/  VIADD R7, R0, 0x75bcd15 ;  /* 0x075bcd1500077836 */ /* 0x000fe20000000000 */
[----:B------:R-:W-:Y:S01]  /*0250*/  ISETP.NE.AND P0, PT, R2, RZ, PT ;  /* 0x000000ff0200720c */ /* 0x000fe20003f05270 */
[C---:B------:R-:W-:Y:S01]  /*0260*/  VIADD R11, R0.reuse, 0x583f19 ;  /* 0x00583f19000b7836 */ /* 0x040fe20000000000 */
[C---:B------:R-:W-:Y:S01]  /*0270*/  IADD3 R6, PT, PT, R3.reuse, 0x64f0c9, R0 ;  /* 0x0064f0c903067810 */ /* 0x040fe20007ffe000 */
[C---:B------:R-:W-:Y:S01]  /*0280*/  VIADD R9, R3.reuse, 0x1f123bb5 ;  /* 0x1f123bb503097836 */ /* 0x040fe20000000000 */
[----:B------:R-:W-:Y:S02]  /*0290*/  LOP3.LUT R8, R0, 0x159a55e5, RZ, 0x3c, !PT ;  /* 0x159a55e500087812 */ /* 0x000fe400078e3cff */
[----:B------:R-:W-:Y:S01]  /*02a0*/  LOP3.LUT R10, R3, 0x5491333, RZ, 0x3c, !PT ;  /* 0x05491333030a7812 */ /* 0x000fe200078e3cff */
[----:B------:R0:W-:Y:S04]  /*02b0*/  ST.E.64 desc[UR4][R4.64], R6 ;  /* 0x0000000604007985 */ /* 0x0001e8000c101b04 */
[----:B------:R0:W-:Y:S04]  /*02c0*/  ST.E.64 desc[UR6][R4.64+0x8], R8 ;  /* 0x0000080804007985 */ /* 0x0001e8000c101b06 */
[----:B------:R0:W-:Y:S01]  /*02d0*/  ST.E.64 desc[UR8][R4.64+0x10], R10 ;  /* 0x0000100a04007985 */ /* 0x0001e2000c101b08 */
[----:B------:R-:W-:Y:S05]  /*02e0*/  @!P0 BRA `(.L_x_68) ;  /* 0x0000001400b08947 */ /* 0x000fea0003800000 */
[--C-:B------:R-:W-:Y:S01]  /*02f0*/  SHF.R.S32.HI R0, RZ, 0x1f, R2.reuse ;  /* 0x0000001fff007819 */ /* 0x100fe20000011402 */
[----:B------:R-:W-:Y:S02]  /*0300*/  IMAD.MOV.U32 R3, RZ, RZ, R2 ;  /* 0x000000ffff037224 */ /* 0x000fe400078e0002 */
[----:B0-----:R-:W-:-:S07]  /*0310*/  IMAD.MOV.U32 R10, RZ, RZ, RZ ;  /* 0x000000ffff0a7224 */ /* 0x001fce00078e00ff */
.L_x_76:
[----:B------:R-:W-:Y:S01]  /*0320*/  LOP3.LUT R6, R3, 0x3, RZ, 0xc0, !PT ;  /* 0x0000000303067812 */ /* 0x000fe200078ec0ff */
[----:B------:R-:W-:Y:S03]  /*0330*/  BSSY.RECONVERGENT B2, `(.L_x_69) ;  /* 0x0000161000027945 */ /* 0x000fe60003800200 */
[----:B------:R-:W-:-:S04]  /*0340*/  ISETP.NE.U32.AND P0, PT, R6, RZ, PT ;  /* 0x000000ff0600720c */ /* 0x000fc80003f05070 */
[----:B------:R-:W-:-:S13]  /*0350*/  ISETP.NE.AND.EX P0, PT, RZ, RZ, PT, P0 ;  /* 0x000000ffff00720c */ /* 0x000fda0003f05300 */
[----:B0-----:R-:W-:Y:S05]  /*0360*/  @!P0 BRA `(.L_x_70) ;  /* 0x0000001400748947 */ /* 0x001fea0003800000 */
[----:B------:R-:W0:Y:S01]  /*0370*/  LDC.64 R6, c[0x4][0x8] ;  /* 0x01000200ff067b82 */ /* 0x000e220000000a00 */
[----:B------:R-:W-:Y:S02]  /*0380*/  IMAD.MOV.U32 R11, RZ, RZ, RZ ;  /* 0x000000ffff0b7224 */ /* 0x000fe400078e00ff */
[----:B0-----:R-:W-:-:S07]  /*0390*/  IMAD.WIDE.U32 R6, R10, 0xc80, R6 ;  /* 0x00000c800a067825 */ /* 0x001fce00078e0006 */
.L_x_75:
[----:B------:R-:W-:Y:S01]  /*03a0*/  BSSY.RECONVERGENT B3, `(.L_x_71) ;  /* 0x0000146000037945 */ /* 0x000fe20003800200 */
[----:B0-----:R-:W-:Y:S02]  /*03b0*/  IMAD.MOV.U32 R13, RZ, RZ, RZ ;  /* 0x000000ffff0d7224 */ /* 0x001fe400078e00ff */
[----:B------:R-:W-:Y:S02]  /*03c0*/  IMAD.MOV.U32 R15, RZ, RZ, RZ ;  /* 0x000000ffff0f7224 */ /* 0x000fe400078e00ff */
[----:B------:R-:W-:Y:S02]  /*03d0*/  IMAD.MOV.U32 R17, RZ, RZ, RZ ;  /* 0x000000ffff117224 */ /* 0x000fe400078e00ff */
[----:B------:R-:W-:Y:S02]  /*03e0*/  IMAD.MOV.U32 R19, RZ, RZ, RZ ;  /* 0x000000ffff137224 */ /* 0x000fe400078e00ff */
[----:B------:R-:W-:Y:S02]  /*03f0*/  IMAD.MOV.U32 R23, RZ, RZ, RZ ;  /* 0x000000ffff177224 */ /* 0x000fe400078e00ff */
[----:B------:R-:W-:-:S07]  /*0400*/  IMAD.MOV.U32 R25, RZ, RZ, RZ ;  /* 0x000000ffff197224 */ /* 0x000fce00078e00ff */
.L_x_74:
[----:B------:R-:W0:Y:S01]  /*0410*/  LDC.64 R20, c[0x0][0x358] ;  /* 0x0000d600ff147b82 */ /* 0x000e220000000a00 */
[----:B------:R-:W-:Y:S01]  /*0420*/  IMAD.WIDE.U32 R8, R25, 0x4, R4 ;  /* 0x0000000419087825 */ /* 0x000fe200078e0004 */
[----:B0-----:R-:W-:Y:S02]  /*0430*/  R2UR UR4, R20 ;  /* 0x00000000140472ca */ /* 0x001fe400000e0000 */
[----:B------:R-:W-:-:S13]  /*0440*/  R2UR UR5, R21 ;  /* 0x00000000150572ca */ /* 0x000fda00000e0000 */
[----:B------:R0:W5:Y:S01]  /*0450*/  LD.E R12, desc[UR4][R8.64+0x4] ;  /* 0x00000404080c7980 */ /* 0x000162000c101900 */
[----:B------:R-:W-:Y:S01]  /*0460*/  BSSY.RECONVERGENT B4, `(.L_x_72) ;  /* 0x0000136000047945 */ /* 0x000fe20003800200 */
[----:B------:R-:W-:-:S07]  /*0470*/  IMAD.MOV.U32 R27, RZ, RZ, RZ ;  /* 0x000000ffff1b7224 */ /* 0x000fce00078e00ff */
.L_x_73:
[----:B-----5:R-:W-:-:S04]  /*0480*/  SHF.R.U32.HI R24, RZ, R27, R12 ;  /* 0x0000001bff187219 */ /* 0x020fc8000001160c */
[----:B0-----:R-:W-:-:S04]  /*0490*/  LOP3.LUT R8, R24, 0x1, RZ, 0xc0, !PT ;  /* 0x0000000118087812 */ /* 0x001fc800078ec0ff */
[----:B------:R-:W-:Y:S01]  /*04a0*/  ISETP.NE.U32.AND P0, PT, R8, 0x1, PT ;  /* 0x000000010800780c */ /* 0x000fe20003f05070 */
[----:B------:R-:W-:-:S04]  /*04b0*/  IMAD.SHL.U32 R8, R25, 0x20, RZ ;  /* 0x0000002019087824 */ /* 0x000fc800078e00ff */
[----:B------:R-:W-:-:S04]  /*04c0*/  IMAD.IADD R8, R8, 0x1, R27 ;  /* 0x0000000108087824 */ /* 0x000fc800078e021b */
[----:B------:R-:W-:-:S04]  /*04d0*/  IMAD R9, R8, 0x5, RZ ;  /* 0x0000000508097824 */ /* 0x000fc800078e02ff */
[C---:B------:R-:W-:Y:S01]  /*04e0*/  @!P0 R2UR UR4, R20.reuse ;  /* 0x00000000140482ca */ /* 0x040fe200000e0000 */
[----:B------:R-:W-:Y:S01]  /*04f0*/  IMAD.WIDE.U32 R8, R9, 0x4, R6 ;  /* 0x0000000409087825 */ /* 0x000fe200078e0006 */
[C---:B------:R-:W-:Y:S02]  /*0500*/  @!P0 R2UR UR5, R21.reuse ;  /* 0x00000000150582ca */ /* 0x040fe400000e0000 */
[C---:B------:R-:W-:Y:S02]  /*0510*/  @!P0 R2UR UR6, R20.reuse ;  /* 0x00000000140682ca */ /* 0x040fe400000e0000 */
[C---:B------:R-:W-:Y:S02]  /*0520*/  @!P0 R2UR UR7, R21.reuse ;  /* 0x00000000150782ca */ /* 0x040fe400000e0000 */
[----:B------:R-:W-:Y:S02]  /*0530*/  @!P0 R2UR UR8, R20 ;  /* 0x00000000140882ca */ /* 0x000fe400000e0000 */
[----:B------:R-:W-:-:S02]  /*0540*/  @!P0 R2UR UR9, R21 ;  /* 0x00000000150982ca */ /* 0x000fc400000e0000 */
[----:B------:R-:W-:Y:S02]  /*0550*/  @!P0 R2UR UR10, R20 ;  /* 0x00000000140a82ca */ /* 0x000fe400000e0000 */
[----:B------:R-:W-:Y:S01]  /*0560*/  @!P0 R2UR UR11, R21 ;  /* 0x00000000150b82ca */ /* 0x000fe200000e0000 */
[----:B------:R-:W2:Y:S04]  /*0570*/  @!P0 LDG.E R14, desc[UR4][R8.64] ;  /* 0x00000004080e8981 */ /* 0x000ea8000c1e1900 */
[----:B------:R-:W3:Y:S04]  /*0580*/  @!P0 LDG.E R16, desc[UR6][R8.64+0x4] ;  /* 0x0000040608108981 */ /* 0x000ee8000c1e1900 */
[----:B------:R-:W4:Y:S04]  /*0590*/  @!P0 LDG.E R18, desc[UR8][R8.64+0x8] ;  /* 0x0000080808128981 */ /* 0x000f28000c1e1900 */
[----:B------:R-:W4:Y:S01]  /*05a0*/  @!P0 LDG.E R22, desc[UR10][R8.64+0xc] ;  /* 0x00000c0a08168981 */ /* 0x000f22000c1e1900 */
[----:B------:R-:W-:-:S13]  /*05b0*/  R2P PR, R24, 0x7e ;  /* 0x0000007e18007804 */ /* 0x000fda0000000000 */
[C---:B------:R-:W-:Y:S02]  /*05c0*/  @P1 R2UR UR6, R20.reuse ;  /* 0x00000000140612ca */ /* 0x040fe400000e0000 */
[C---:B------:R-:W-:Y:S02]  /*05d0*/  @P1 R2UR UR7, R21.reuse ;  /* 0x00000000150712ca */ /* 0x040fe400000e0000 */
[C---:B------:R-:W-:Y:S02]  /*05e0*/  @P1 R2UR UR8, R20.reuse ;  /* 0x00000000140812ca */ /* 0x040fe400000e0000 */
[C---:B------:R-:W-:Y:S02]  /*05f0*/  @P1 R2UR UR9, R21.reuse ;  /* 0x00000000150912ca */ /* 0x040fe400000e0000 */
[----:B------:R-:W-:Y:S02]  /*0600*/  @P1 R2UR UR10, R20 ;  /* 0x00000000140a12ca */ /* 0x000fe400000e0000 */
[----:B------:R-:W-:-:S02]  /*0610*/  @P1 R2UR UR11, R21 ;  /* 0x00000000150b12ca */ /* 0x000fc400000e0000 */
[----:B--2---:R-:W-:Y:S02]  /*0620*/  @!P0 LOP3.LUT R23, R23, R14, RZ, 0x3c, !PT ;  /* 0x0000000e17178212 */ /* 0x004fe400078e3cff */
[----:B------:R-:W2:Y:S01]  /*0630*/  @!P0 LDG.E R14, desc[UR4][R8.64+0x10] ;  /* 0x00001004080e8981 */ /* 0x000ea2000c1e1900 */
[----:B---3--:R-:W-:-:S03]  /*0640*/  @!P0 LOP3.LUT R19, R19, R16, RZ, 0x3c, !PT ;  /* 0x0000001013138212 */ /* 0x008fc600078e3cff */
[----:B------:R-:W3:Y:S01]  /*0650*/  @P1 LDG.E R16, desc[UR6][R8.64+0x14] ;  /* 0x0000140608101981 */ /* 0x000ee2000c1e1900 */
[----:B----4-:R-:W-:-:S03]  /*0660*/  @!P0 LOP3.LUT R17, R17, R18, RZ, 0x3c, !PT ;  /* 0x0000001211118212 */ /* 0x010fc600078e3cff */
[----:B------:R-:W4:Y:S01]  /*0670*/  @P1 LDG.E R18, desc[UR8][R8.64+0x18] ;  /* 0x0000180808121981 */ /* 0x000f22000c1e1900 */
[----:B------:R-:W-:-:S03]  /*0680*/  @!P0 LOP3.LUT R15, R15, R22, RZ, 0x3c, !PT ;  /* 0x000000160f0f8212 */ /* 0x000fc600078e3cff */
[----:B------:R-:W4:Y:S01]  /*0690*/  @P1 LDG.E R22, desc[UR10][R8.64+0x1c] ;  /* 0x00001c0a08161981 */ /* 0x000f22000c1e1900 */
[C---:B------:R-:W-:Y:S02]  /*06a0*/  @P1 R2UR UR4, R20.reuse ;  /* 0x00000000140412ca */ /* 0x040fe400000e0000 */
[C---:B------:R-:W-:Y:S02]  /*06b0*/  @P1 R2UR UR5, R21.reuse ;  /* 0x00000000150512ca */ /* 0x040fe400000e0000 */
[C---:B------:R-:W-:Y:S02]  /*06c0*/  @P2 R2UR UR8, R20.reuse ;  /* 0x00000000140822ca */ /* 0x040fe400000e0000 */
[C---:B------:R-:W-:Y:S02]  /*06d0*/  @P2 R2UR UR9, R21.reuse ;  /* 0x00000000150922ca */ /* 0x040fe400000e0000 */
[----:B------:R-:W-:Y:S02]  /*06e0*/  @P2 R2UR UR10, R20 ;  /* 0x00000000140a22ca */ /* 0x000fe400000e0000 */
[----:B------:R-:W-:-:S02]  /*06f0*/  @P2 R2UR UR11, R21 ;  /* 0x00000000150b22ca */ /* 0x000fc400000e0000 */
[----:B--2---:R-:W-:-:S03]  /*0700*/  @!P0 LOP3.LUT R13, R13, R14, RZ, 0x3c, !PT ;  /* 0x0000000e0d0d8212 */ /* 0x004fc600078e3cff */
[----:B------:R-:W2:Y:S01]  /*0710*/  @P1 LDG.E R14, desc[UR4][R8.64+0x20] ;  /* 0x00002004080e1981 */ /* 0x000ea2000c1e1900 */
[----:B---3--:R-:W-:-:S03]  /*0720*/  @P1 LOP3.LUT R23, R23, R16, RZ, 0x3c, !PT ;  /* 0x0000001017171212 */ /* 0x008fc600078e3cff */
[----:B------:R-:W3:Y:S01]  /*0730*/  @P1 LDG.E R16, desc[UR6][R8.64+0x24] ;  /* 0x0000240608101981 */ /* 0x000ee2000c1e1900 */
[----:B----4-:R-:W-:-:S03]  /*0740*/  @P1 LOP3.LUT R19, R19, R18, RZ, 0x3c, !PT ;  /* 0x0000001213131212 */ /* 0x010fc600078e3cff */
[----:B------:R-:W4:Y:S01]  /*0750*/  @P2 LDG.E R18, desc[UR8][R8.64+0x28] ;  /* 0x0000280808122981 */ /* 0x000f22000c1e1900 */
[----:B------:R-:W-:-:S03]  /*0760*/  @P1 LOP3.LUT R17, R17, R22, RZ, 0x3c, !PT ;  /* 0x0000001611111212 */ /* 0x000fc600078e3cff */
[----:B------:R-:W4:Y:S01]  /*0770*/  @P2 LDG.E R22, desc[UR10][R8.64+0x2c] ;  /* 0x00002c0a08162981 */ /* 0x000f22000c1e1900 */
[C---:B------:R-:W-:Y:S02]  /*0780*/  @P2 R2UR UR4, R20.reuse ;  /* 0x00000000140422ca */ /* 0x040fe400000e0000 */
[C---:B------:R-:W-:Y:S02]  /*0790*/  @P2 R2UR UR5, R21.reuse ;  /* 0x00000000150522ca */ /* 0x040fe400000e0000 */
[C---:B------:R-:W-:Y:S02]  /*07a0*/  @P2 R2UR UR6, R20.reuse ;  /* 0x00000000140622ca */ /* 0x040fe400000e0000 */
[C---:B------:R-:W-:Y:S02]  /*07b0*/  @P2 R2UR UR7, R21.reuse ;  /* 0x00000000150722ca */ /* 0x040fe400000e0000 */
[----:B------:R-:W-:Y:S02]  /*07c0*/  @P3 R2UR UR10, R20 ;  /* 0x00000000140a32ca */ /* 0x000fe400000e0000 */
[----:B------:R-:W-:-:S02]  /*07d0*/  @P3 R2UR UR11, R21 ;  /* 0x00000000150b32ca */ /* 0x000fc400000e0000 */
[----:B--2---:R-:W-:-:S03]  /*07e0*/  @P1 LOP3.LUT R15, R15, R14, RZ, 0x3c, !PT ;  /* 0x0000000e0f0f1212 */ /* 0x004fc600078e3cff */
        /* <DEDUP_REMOVED lines=27> */
[----:B------:R-:W-:Y:S02]  /*09a0*/  @P4 R2UR UR10, R20 ;  /* 0x00000000140a42ca */ /* 0x000fe400000e0000 */
[----:B------:R-:W-:Y:S02]  /*09b0*/  @P4 R2UR UR11, R21 ;  /* 0x00000000150b42ca */ /* 0x000fe400000e0000 */
[----:B--2---:R-:W-:Y:S02]  /*09c0*/  @P3 LOP3.LUT R19, R19, R14, RZ, 0x3c, !PT ;  /* 0x0000000e13133212 */ /* 0x004fe400078e3cff */
        /* <DEDUP_REMOVED lines=35> */
[----:B------:R-:W-:Y:S02]  /*0c00*/  LOP3.LUT P0, RZ, R24, 0x80, RZ, 0xc0, !PT ;  /* 0x0000008018ff7812 */ /* 0x000fe4000780c0ff */
[C---:B------:R-:W-:Y:S02]  /*0c10*/  @P6 R2UR UR4, R20.reuse ;  /* 0x00000000140462ca */ /* 0x040fe400000e0000 */
[C---:B------:R-:W-:Y:S02]  /*0c20*/  @P6 R2UR UR5, R21.reuse ;  /* 0x00000000150562ca */ /* 0x040fe400000e0000 */
[----:B------:R-:W-:Y:S02]  /*0c30*/  @P6 R2UR UR6, R20 ;  /* 0x00000000140662ca */ /* 0x000fe400000e0000 */
[----:B------:R-:W-:-:S05]  /*0c40*/  @P6 R2UR UR7, R21 ;  /* 0x00000000150762ca */ /* 0x000fca00000e0000 */
        /* <DEDUP_REMOVED lines=24> */
[----:B--2---:R-:W-:Y:S02]  /*0dd0*/  @P0 LOP3.LUT R19, R19, R14, RZ, 0x3c, !PT ;  /* 0x0000000e13130212 */ /* 0x004fe400078e3cff */
[----:B---3--:R-:W-:Y:S02]  /*0de0*/  @P0 LOP3.LUT R17, R17, R16, RZ, 0x3c, !PT ;  /* 0x0000001011110212 */ /* 0x008fe400078e3cff */
[----:B----4-:R-:W-:Y:S02]  /*0df0*/  @P0 LOP3.LUT R15, R15, R18, RZ, 0x3c, !PT ;  /* 0x000000120f0f0212 */ /* 0x010fe400078e3cff */
[----:B------:R-:W-:Y:S02]  /*0e00*/  @P0 LOP3.LUT R13, R13, R22, RZ, 0x3c, !PT ;  /* 0x000000160d0d0212 */ /* 0x000fe400078e3cff */
[----:B------:R-:W-:-:S13]  /*0e10*/  R2P PR, R24.B1, 0x7f ;  /* 0x0000007f18007804 */ /* 0x000fda0000001000 */
[----:B------:R-:W-:Y:S02]  /*0e20*/  @P0 R2UR UR4, R20 ;  /* 0x00000000140402ca */ /* 0x000fe400000e0000 */
[----:B------:R-:W-:-:S13]  /*0e30*/  @P0 R2UR UR5, R21 ;  /* 0x00000000150502ca */ /* 0x000fda00000e0000 */
[----:B------:R-:W2:Y:S01]  /*0e40*/  @P0 LDG.E R14, desc[UR4][R8.64+0xa0] ;  /* 0x0000a004080e0981 */ /* 0x000ea2000c1e1900 */
[C---:B------:R-:W-:Y:S02]  /*0e50*/  @P0 R2UR UR6, R20.reuse ;  /* 0x00000000140602ca */ /* 0x040fe400000e0000 */
[C---:B------:R-:W-:Y:S01]  /*0e60*/  @P0 R2UR UR7, R21.reuse ;  /* 0x00000000150702ca */ /* 0x040fe200000e0000 */
[----:B------:R-:W3:Y:S01]  /*0e70*/  @P0 LDG.E R16, desc[UR4][R8.64+0xa4] ;  /* 0x0000a40408100981 */ /* 0x000ee2000c1e1900 */
[----:B------:R-:W-:Y:S02]  /*0e80*/  @P0 R2UR UR8, R20 ;  /* 0x00000000140802ca */ /* 0x000fe400000e0000 */
[----:B------:R-:W-:-:S09]  /*0e90*/  @P0 R2UR UR9, R21 ;  /* 0x00000000150902ca */ /* 0x000fd200000e0000 */
[----:B------:R-:W4:Y:S04]  /*0ea0*/  @P0 LDG.E R18, desc[UR6][R8.64+0xa8] ;  /* 0x0000a80608120981 */ /* 0x000f28000c1e1900 */
[----:B------:R-:W4:Y:S01]  /*0eb0*/  @P0 LDG.E R22, desc[UR8][R8.64+0xac] ;  /* 0x0000ac0808160981 */ /* 0x000f22000c1e1900 */
[----:B--2---:R-:W-:-:S03]  /*0ec0*/  @P0 LOP3.LUT R23, R23, R14, RZ, 0x3c, !PT ;  /* 0x0000000e17170212 */ /* 0x004fc600078e3cff */
[----:B------:R-:W2:Y:S01]  /*0ed0*/  @P0 LDG.E R14, desc[UR4][R8.64+0xb0] ;  /* 0x0000b004080e0981 */ /* 0x000ea2000c1e1900 */
[C---:B------:R-:W-:Y:S02]  /*0ee0*/  @P1 R2UR UR4, R20.reuse ;  /* 0x00000000140412ca */ /* 0x040fe400000e0000 */
[----:B------:R-:W-:Y:S02]  /*0ef0*/  @P1 R2UR UR5, R21 ;  /* 0x00000000150512ca */ /* 0x000fe400000e0000 */
[----:B---3--:R-:W-:Y:S02]  /*0f00*/  @P0 LOP3.LUT R19, R19, R16, RZ, 0x3c, !PT ;  /* 0x0000001013130212 */ /* 0x008fe400078e3cff */
[C---:B------:R-:W-:Y:S02]  /*0f10*/  @P1 R2UR UR6, R20.reuse ;  /* 0x00000000140612ca */ /* 0x040fe400000e0000 */
[----:B------:R-:W-:Y:S02]  /*0f20*/  @P1 R2UR UR7, R21 ;  /* 0x00000000150712ca */ /* 0x000fe400000e0000 */
[----:B------:R-:W-:-:S02]  /*0f30*/  @P1 R2UR UR8, R20 ;  /* 0x00000000140812ca */ /* 0x000fc400000e0000 */
[----:B------:R-:W-:-:S03]  /*0f40*/  @P1 R2UR UR9, R21 ;  /* 0x00000000150912ca */ /* 0x000fc600000e0000 */
[----:B------:R-:W3:Y:S01]  /*0f50*/  @P1 LDG.E R16, desc[UR4][R8.64+0xb4] ;  /* 0x0000b40408101981 */ /* 0x000ee2000c1e1900 */
[----:B----4-:R-:W-:Y:S02]  /*0f60*/  @P0 LOP3.LUT R17, R17, R18, RZ, 0x3c, !PT ;  /* 0x0000001211110212 */ /* 0x010fe400078e3cff */
[----:B------:R-:W-:-:S03]  /*0f70*/  @P0 LOP3.LUT R15, R15, R22, RZ, 0x3c, !PT ;  /* 0x000000160f0f0212 */ /* 0x000fc600078e3cff */
[----:B------:R-:W4:Y:S04]  /*0f80*/  @P1 LDG.E R18, desc[UR6][R8.64+0xb8] ;  /* 0x0000b80608121981 */ /* 0x000f28000c1e1900 */
[----:B------:R-:W4:Y:S01]  /*0f90*/  @P1 LDG.E R22, desc[UR8][R8.64+0xbc] ;  /* 0x0000bc0808161981 */ /* 0x000f22000c1e1900 */
[----:B--2---:R-:W-:-:S03]  /*0fa0*/  @P0 LOP3.LUT R13, R13, R14, RZ, 0x3c, !PT ;  /* 0x0000000e0d0d0212 */ /* 0x004fc600078e3cff */
[----:B------:R-:W2:Y:S01]  /*0fb0*/  @P1 LDG.E R14, desc[UR4][R8.64+0xc0] ;  /* 0x0000c004080e1981 */ /* 0x000ea2000c1e1900 */
[C---:B------:R-:W-:Y:S02]  /*0fc0*/  @P2 R2UR UR6, R20.reuse ;  /* 0x00000000140622ca */ /* 0x040fe400000e0000 */
[C---:B------:R-:W-:Y:S02]  /*0fd0*/  @P2 R2UR UR7, R21.reuse ;  /* 0x00000000150722ca */ /* 0x040fe400000e0000 */
[C---:B------:R-:W-:Y:S02]  /*0fe0*/  @P2 R2UR UR8, R20.reuse ;  /* 0x00000000140822ca */ /* 0x040fe400000e0000 */
[C---:B------:R-:W-:Y:S02]  /*0ff0*/  @P2 R2UR UR9, R21.reuse ;  /* 0x00000000150922ca */ /* 0x040fe400000e0000 */
[----:B------:R-:W-:Y:S02]  /*1000*/  @P2 R2UR UR10, R20 ;  /* 0x00000000140a22ca */ /* 0x000fe400000e0000 */
[----:B------:R-:W-:-:S02]  /*1010*/  @P2 R2UR UR11, R21 ;  /* 0x00000000150b22ca */ /* 0x000fc400000e0000 */
[----:B---3--:R-:W-:Y:S02]  /*1020*/  @P1 LOP3.LUT R23, R23, R16, RZ, 0x3c, !PT ;  /* 0x0000001017171212 */ /* 0x008fe400078e3cff */
[----:B------:R-:W3:Y:S01]  /*1030*/  @P1 LDG.E R16, desc[UR4][R8.64+0xc4] ;  /* 0x0000c40408101981 */ /* 0x000ee2000c1e1900 */
[----:B------:R-:W-:Y:S02]  /*1040*/  @P2 R2UR UR4, R20 ;  /* 0x00000000140422ca */ /* 0x000fe400000e0000 */
[----:B------:R-:W-:Y:S02]  /*1050*/  @P2 R2UR UR5, R21 ;  /* 0x00000000150522ca */ /* 0x000fe400000e0000 */
[----:B------:R-:W-:Y:S02]  /*1060*/  LOP3.LUT P0, RZ, R24, 0x8000, RZ, 0xc0, !PT ;  /* 0x0000800018ff7812 */ /* 0x000fe4000780c0ff */
[----:B----4-:R-:W-:Y:S02]  /*1070*/  @P1 LOP3.LUT R19, R19, R18, RZ, 0x3c, !PT ;  /* 0x0000001213131212 */ /* 0x010fe400078e3cff */
[----:B------:R-:W4:Y:S01]  /*1080*/  @P2 LDG.E R24, desc[UR10][R8.64+0xd0] ;  /* 0x0000d00a08182981 */ /* 0x000f22000c1e1900 */
        /* <DEDUP_REMOVED lines=13> */
[----:B---3--:R-:W-:Y:S02]  /*1160*/  @P1 LOP3.LUT R13, R13, R16, RZ, 0x3c, !PT ;  /* 0x000000100d0d1212 */ /* 0x008fe400078e3cff */
[----:B------:R-:W3:Y:S01]  /*1170*/  @P2 LDG.E R16, desc[UR4][R8.64+0xd8] ;  /* 0x0000d80408102981 */ /* 0x000ee2000c1e1900 */
[----:B----4-:R-:W-:-:S04]  /*1180*/  @P2 LOP3.LUT R17, R17, R24, RZ, 0x3c, !PT ;  /* 0x0000001811112212 */ /* 0x010fc800078e3cff */
[----:B------:R-:W4:Y:S01]  /*1190*/  @P3 LDG.E R24, desc[UR10][R8.64+0xe4] ;  /* 0x0000e40a08183981 */ /* 0x000f22000c1e1900 */
[----:B------:R-:W-:-:S03]  /*11a0*/  @P2 LOP3.LUT R23, R23, R18, RZ, 0x3c, !PT ;  /* 0x0000001217172212 */ /* 0x000fc600078e3cff */
[----:B------:R-:W4:Y:S01]  /*11b0*/  @P3 LDG.E R18, desc[UR6][R8.64+0xdc] ;  /* 0x0000dc0608123981 */ /* 0x000f22000c1e1900 */
[----:B------:R-:W-:-:S03]  /*11c0*/  @P2 LOP3.LUT R19, R19, R22, RZ, 0x3c, !PT ;  /* 0x0000001613132212 */ /* 0x000fc600078e3cff */
        /* <DEDUP_REMOVED lines=9> */
[C---:B------:R-:W-:Y:S02]  /*1260*/  @P4 R2UR UR10, R20.reuse ;  /* 0x00000000140a42ca */ /* 0x040fe400000e0000 */
[C---:B------:R-:W-:Y:S02]  /*1270*/  @P4 R2UR UR11, R21.reuse ;  /* 0x00000000150b42ca */ /* 0x040fe400000e0000 */
[----:B------:R-:W-:Y:S02]  /*1280*/  @P4 R2UR UR12, R20 ;  /* 0x00000000140c42ca */ /* 0x000fe400000e0000 */
[----:B------:R-:W-:Y:S02]  /*1290*/  @P4 R2UR UR13, R21 ;  /* 0x00000000150d42ca */ /* 0x000fe400000e0000 */
[----:B---3--:R-:W-:Y:S02]  /*12a0*/  @P2 LOP3.LUT R13, R13, R16, RZ, 0x3c, !PT ;  /* 0x000000100d0d2212 */ /* 0x008fe400078e3cff */
[----:B------:R-:W3:Y:S01]  /*12b0*/  @P3 LDG.E R16, desc[UR4][R8.64+0xec] ;  /* 0x0000ec0408103981 */ /* 0x000ee2000c1e1900 */
[----:B----4-:R-:W-:-:S02]  /*12c0*/  @P3 LOP3.LUT R17, R17, R24, RZ, 0x3c, !PT ;  /* 0x0000001811113212 */ /* 0x010fc400078e3cff */
[----:B------:R-:W-:Y:S02]  /*12d0*/  @P3 LOP3.LUT R23, R23, R18, RZ, 0x3c, !PT ;  /* 0x0000001217173212 */ /* 0x000fe400078e3cff */
        /* <DEDUP_REMOVED lines=18> */
[----:B----4-:R-:W-:-:S03]  /*1400*/  @P4 LOP3.LUT R23, R23, R18, RZ, 0x3c, !PT ;  /* 0x0000001217174212 */ /* 0x010fc600078e3cff */
        /* <DEDUP_REMOVED lines=35> */
[C---:B------:R-:W-:Y:S02]  /*1640*/  @P0 R2UR UR10, R20.reuse ;  /* 0x00000000140a02ca */ /* 0x040fe400000e0000 */
[C---:B------:R-:W-:Y:S01]  /*1650*/  @P0 R2UR UR11, R21.reuse ;  /* 0x00000000150b02ca */ /* 0x040fe200000e0000 */
[----:B------:R-:W2:Y:S01]  /*1660*/  @P0 LDG.E R26, desc[UR14][R8.64+0x13c] ;  /* 0x00013c0e081a0981 */ /* 0x000ea2000c1e1900 */
[----:B------:R-:W-:Y:S02]  /*1670*/  @P0 R2UR UR12, R20 ;  /* 0x00000000140c02ca */ /* 0x000fe400000e0000 */
[----:B------:R-:W-:-:S02]  /*1680*/  @P0 R2UR UR13, R21 ;  /* 0x00000000150d02ca */ /* 0x000fc400000e0000 */
[----:B---3--:R-:W-:Y:S02]  /*1690*/  @P5 LOP3.LUT R13, R13, R16, RZ, 0x3c, !PT ;  /* 0x000000100d0d5212 */ /* 0x008fe400078e3cff */
[----:B------:R-:W3:Y:S01]  /*16a0*/  @P6 LDG.E R16, desc[UR4][R8.64+0x124] ;  /* 0x0001240408106981 */ /* 0x000ee2000c1e1900 */
[----:B----4-:R-:W-:Y:S02]  /*16b0*/  @P6 LOP3.LUT R23, R23, R18, RZ, 0x3c, !PT ;  /* 0x0000001217176212 */ /* 0x010fe400078e3cff */
[----:B------:R-:W-:Y:S01]  /*16c0*/  @P6 LOP3.LUT R19, R19, R22, RZ, 0x3c, !PT ;  /* 0x0000001613136212 */ /* 0x000fe200078e3cff */
[----:B------:R-:W4:Y:S01]  /*16d0*/  @P0 LDG.E R18, desc[UR8][R8.64+0x130] ;  /* 0x0001300808120981 */ /* 0x000f22000c1e1900 */
[----:B------:R-:W-:-:S03]  /*16e0*/  @P6 LOP3.LUT R13, R13, R24, RZ, 0x3c, !PT ;  /* 0x000000180d0d6212 */ /* 0x000fc600078e3cff */
[----:B------:R-:W4:Y:S04]  /*16f0*/  @P0 LDG.E R22, desc[UR10][R8.64+0x134] ;  /* 0x0001340a08160981 */ /* 0x000f28000c1e1900 */
[----:B------:R-:W4:Y:S01]  /*1700*/  @P0 LDG.E R24, desc[UR12][R8.64+0x138] ;  /* 0x0001380c08180981 */ /* 0x000f22000c1e1900 */
[----:B--2---:R-:W-:-:S03]  /*1710*/  @P6 LOP3.LUT R17, R17, R14, RZ, 0x3c, !PT ;  /* 0x0000000e11116212 */ /* 0x004fc600078e3cff */
[----:B------:R-:W2:Y:S01]  /*1720*/  @P0 LDG.E R14, desc[UR6][R8.64+0x12c] ;  /* 0x00012c06080e0981 */ /* 0x000ea2000c1e1900 */
[----:B------:R-:W-:-:S05]  /*1730*/  VIADD R27, R27, 0x10 ;  /* 0x000000101b1b7836 */ /* 0x000fca0000000000 */
[----:B------:R-:W-:Y:S02]  /*1740*/  ISETP.NE.AND P1, PT, R27, 0x20, PT ;  /* 0x000000201b00780c */ /* 0x000fe40003f25270 */
[----:B------:R-:W-:Y:S02]  /*1750*/  @P0 LOP3.LUT R13, R13, R26, RZ, 0x3c, !PT ;  /* 0x0000001a0d0d0212 */ /* 0x000fe400078e3cff */
[----:B---3--:R-:W-:Y:S02]  /*1760*/  @P6 LOP3.LUT R15, R15, R16, RZ, 0x3c, !PT ;  /* 0x000000100f0f6212 */ /* 0x008fe400078e3cff */
[----:B----4-:R-:W-:Y:S02]  /*1770*/  @P0 LOP3.LUT R19, R19, R18, RZ, 0x3c, !PT ;  /* 0x0000001213130212 */ /* 0x010fe400078e3cff */
[----:B------:R-:W-:Y:S02]  /*1780*/  @P0 LOP3.LUT R17, R17, R22, RZ, 0x3c, !PT ;  /* 0x0000001611110212 */ /* 0x000fe400078e3cff */
[----:B------:R-:W-:-:S02]  /*1790*/  @P0 LOP3.LUT R15, R15, R24, RZ, 0x3c, !PT ;  /* 0x000000180f0f0212 */ /* 0x000fc400078e3cff */
[----:B--2---:R-:W-:Y:S01]  /*17a0*/  @P0 LOP3.LUT R23, R23, R14, RZ, 0x3c, !PT ;  /* 0x0000000e17170212 */ /* 0x004fe200078e3cff */
[----:B------:R-:W-:Y:S06]  /*17b0*/  @P1 BRA `(.L_x_73) ;  /* 0xffffffec00301947 */ /* 0x000fec000383ffff */
[----:B------:R-:W-:Y:S05]  /*17c0*/  BSYNC.RECONVERGENT B4 ;  /* 0x0000000000047941 */ /* 0x000fea0003800200 */
.L_x_72:
[----:B------:R-:W-:-:S05]  /*17d0*/  VIADD R25, R25, 0x1 ;  /* 0x0000000119197836 */ /* 0x000fca0000000000 */
[----:B------:R-:W-:-:S13]  /*17e0*/  ISETP.NE.AND P0, PT, R25, 0x5, PT ;  /* 0x000000051900780c */ /* 0x000fda0003f05270 */
[----:B------:R-:W-:Y:S05]  /*17f0*/  @P0 BRA `(.L_x_74) ;  /* 0xffffffec00040947 */ /* 0x000fea000383ffff */
[----:B------:R-:W-:Y:S05]  /*1800*/  BSYNC.RECONVERGENT B3 ;  /* 0x0000000000037941 */ /* 0x000fea0003800200 */
.L_x_71:
[----:B------:R-:W-:Y:S01]  /*1810*/  VIADD R11, R11, 0x1 ;  /* 0x000000010b0b7836 */ /* 0x000fe20000000000 */
[----:B------:R-:W-:Y:S02]  /*1820*/  LOP3.LUT R8, R3, 0x3, RZ, 0xc0, !PT ;  /* 0x0000000303087812 */ /* 0x000fe400078ec0ff */
[C---:B------:R-:W-:Y:S02]  /*1830*/  R2UR UR4, R20.reuse ;  /* 0x00000000140472ca */ /* 0x040fe400000e0000 */
[C---:B------:R-:W-:Y:S02]  /*1840*/  R2UR UR5, R21.reuse ;  /* 0x00000000150572ca */ /* 0x040fe400000e0000 */
[C---:B------:R-:W-:Y:S02]  /*1850*/  R2UR UR6, R20.reuse ;  /* 0x00000000140672ca */ /* 0x040fe400000e0000 */
[----:B------:R-:W-:Y:S02]  /*1860*/  R2UR UR7, R21 ;  /* 0x00000000150772ca */ /* 0x000fe400000e0000 */
[----:B------:R-:W-:-:S02]  /*1870*/  R2UR UR8, R20 ;  /* 0x00000000140872ca */ /* 0x000fc400000e0000 */
[C---:B------:R-:W-:Y:S02]  /*1880*/  R2UR UR9, R21.reuse ;  /* 0x00000000150972ca */ /* 0x040fe400000e0000 */
[C---:B------:R-:W-:Y:S02]  /*1890*/  R2UR UR10, R20.reuse ;  /* 0x00000000140a72ca */ /* 0x040fe400000e0000 */
[C---:B------:R-:W-:Y:S01]  /*18a0*/  R2UR UR11, R21.reuse ;  /* 0x00000000150b72ca */ /* 0x040fe200000e0000 */
[----:B------:R0:W-:Y:S01]  /*18b0*/  ST.E desc[UR4][R4.64+0x4], R23 ;  /* 0x0000041704007985 */ /* 0x0001e2000c101904 */
[----:B------:R-:W-:Y:S02]  /*18c0*/  R2UR UR12, R20 ;  /* 0x00000000140c72ca */ /* 0x000fe400000e0000 */
[----:B------:R-:W-:Y:S01]  /*18d0*/  R2UR UR13, R21 ;  /* 0x00000000150d72ca */ /* 0x000fe200000e0000 */
[----:B------:R0:W-:Y:S01]  /*18e0*/  ST.E desc[UR6][R4.64+0x8], R19 ;  /* 0x0000081304007985 */ /* 0x0001e2000c101906 */
[----:B------:R-:W-:-:S03]  /*18f0*/  ISETP.GE.U32.AND P0, PT, R11, R8, PT ;  /* 0x000000080b00720c */ /* 0x000fc60003f06070 */
[----:B------:R0:W-:Y:S04]  /*1900*/  ST.E desc[UR8][R4.64+0xc], R17 ;  /* 0x00000c1104007985 */ /* 0x0001e8000c101908 */
[----:B------:R0:W-:Y:S04]  /*1910*/  ST.E desc[UR10][R4.64+0x10], R15 ;  /* 0x0000100f04007985 */ /* 0x0001e8000c10190a */
[----:B------:R0:W-:Y:S02]  /*1920*/  ST.E desc[UR12][R4.64+0x14], R13 ;  /* 0x0000140d04007985 */ /* 0x0001e4000c10190c */
[----:B------:R-:W-:Y:S05]  /*1930*/  @!P0 BRA `(.L_x_75) ;  /* 0xffffffe800988947 */ /* 0x000fea000383ffff */
.L_x_70:
[----:B------:R-:W-:Y:S05]  /*1940*/  BSYNC.RECONVERGENT B2 ;  /* 0x0000000000027941 */ /* 0x000fea0003800200 */
.L_x_69:
[C---:B------:R-:W-:Y:S01]  /*1950*/  ISETP.GT.U32.AND P0, PT, R3.reuse, 0x3, PT ;  /* 0x000000030300780c */ /* 0x040fe20003f04070 */
[----:B------:R-:W-:Y:S01]  /*1960*/  VIADD R10, R10, 0x1 ;  /* 0x000000010a0a7836 */ /* 0x000fe20000000000 */
[--C-:B------:R-:W-:Y:S02]  /*1970*/  SHF.R.U64 R3, R3, 0x2, R0.reuse ;  /* 0x0000000203037819 */ /* 0x100fe40000001200 */
[----:B------:R-:W-:Y:S02]  /*1980*/  ISETP.GT.U32.AND.EX P0, PT, R0, RZ, PT, P0 ;  /* 0x000000ff0000720c */ /* 0x000fe40003f04100 */
[----:B------:R-:W-:-:S11]  /*1990*/  SHF.R.U32.HI R0, RZ, 0x2, R0 ;  /* 0x00000002ff007819 */ /* 0x000fd60000011600 */
[----:B------:R-:W-:Y:S05]  /*19a0*/  @P0 BRA `(.L_x_76) ;  /* 0xffffffe8005c0947 */ /* 0x000fea000383ffff */
.L_x_68:
[----:B------:R-:W-:Y:S05]  /*19b0*/  BSYNC.RECONVERGENT B1 ;  /* 0x0000000000017941 */ /* 0x000fea0003800200 */
.L_x_67:
[----:B------:R-:W1:Y:S02]  /*19c0*/  LDCU.64 UR4, c[0x0][0x358] ;  /* 0x00006b00ff0477ac */ /* 0x000e640008000a00 */
[----:B-1----:R1:W-:Y:S04]  /*19d0*/  ST.E.64 desc[UR4][R4.64+0x18], RZ ;  /* 0x000018ff04007985 */ /* 0x0023e8000c101b04 */
[----:B------:R1:W-:Y:S04]  /*19e0*/  ST.E desc[UR4][R4.64+0x20], RZ ;  /* 0x000020ff04007985 */ /* 0x0003e8000c101904 */
[----:B------:R1:W-:Y:S02]  /*19f0*/  ST.E.64 desc[UR4][R4.64+0x28], RZ ;  /* 0x000028ff04007985 */ /* 0x0003e4000c101b04 */
.L_x_66:
[----:B------:R-:W-:Y:S05]  /*1a00*/  BSYNC.RECONVERGENT B0 ;  /* 0x0000000000007941 */ /* 0x000fea0003800200 */
.L_x_65:
[----:B0-----:R-:W0:Y:S01]  /*1a10*/  LDC.64 R6, c[0x4][0x48] ;  /* 0x01001200ff067b82 */ /* 0x001e220000000a00 */
[----:B------:R-:W2:Y:S01]  /*1a20*/  LDCU.64 UR4, c[0x0][0x358] ;  /* 0x00006b00ff0477ac */ /* 0x000ea20008000a00 */
[----:B0-----:R-:W-:-:S05]  /*1a30*/  IMAD.WIDE R2, R2, 0x8, R6 ;  /* 0x0000000802027825 */ /* 0x001fca00078e0206 */
[----:B--2---:R-:W-:Y:S01]  /*1a40*/  STG.E.64 desc[UR4][R2.64], R4 ;  /* 0x0000000402007986 */ /* 0x004fe2000c101b04 */
[----:B------:R-:W-:Y:S05]  /*1a50*/  EXIT ;  /* 0x000000000000794d */ /* 0x000fea0003800000 */
.L_x_63:
        /* <DEDUP_REMOVED lines=9> */
.L_x_77:
[----:B------:R-:W-:Y:S05]  /*1af0*/  EXIT ;  /* 0x000000000000794d */ /* 0x000fea0003800000 */
.L_x_78:
        /* <DEDUP_REMOVED lines=16> */
.L_x_81:


//--------------------- .nv.global.init           --------------------------
	.section	.nv.global.init,"aw",@progbits
	.align	4
.nv.global.init:
	.type		mrg32k3aM1SubSeq,@object
	.size		mrg32k3aM1SubSeq,(mrg32k3aM2SubSeq - mrg32k3aM1SubSeq)
mrg32k3aM1SubSeq:
        /*0000*/ 	.byte	0x0b, 0xcc, 0xee, 0x04, 0x73, 0x29, 0x8b, 0x6f, 0xf6, 0x53, 0x03, 0xf6, 0x23, 0xf6, 0xea, 0xda
        /* <DEDUP_REMOVED lines=125> */
	.type		mrg32k3aM2SubSeq,@object
	.size		mrg32k3aM2SubSeq,(mrg32k3aM1 - mrg32k3aM2SubSeq)
mrg32k3aM2SubSeq:
        /* <DEDUP_REMOVED lines=126> */
	.type		mrg32k3aM1,@object
	.size		mrg32k3aM1,(mrg32k3aM1Seq - mrg32k3aM1)
mrg32k3aM1:
        /* <DEDUP_REMOVED lines=144> */
	.type		mrg32k3aM1Seq,@object
	.size		mrg32k3aM1Seq,(mrg32k3aM2 - mrg32k3aM1Seq)
mrg32k3aM1Seq:
        /* <DEDUP_REMOVED lines=144> */
	.type		mrg32k3aM2,@object
	.size		mrg32k3aM2,(mrg32k3aM2Seq - mrg32k3aM2)
mrg32k3aM2:
        /* <DEDUP_REMOVED lines=144> */
	.type		mrg32k3aM2Seq,@object
	.size		mrg32k3aM2Seq,(precalc_xorwow_matrix - mrg32k3aM2Seq)
mrg32k3aM2Seq:
        /* <DEDUP_REMOVED lines=144> */
	.type		precalc_xorwow_matrix,@object
	.size		precalc_xorwow_matrix,(precalc_xorwow_offset_matrix - precalc_xorwow_matrix)
precalc_xorwow_matrix:
        /* <DEDUP_REMOVED lines=6400> */
	.type		precalc_xorwow_offset_matrix,@object
	.size		precalc_xorwow_offset_matrix,($str - precalc_xorwow_offset_matrix)
precalc_xorwow_offset_matrix:
        /* <DEDUP_REMOVED lines=6400> */
	.type		$str,@object
	.size		$str,(.L_10 - $str)
$str:
        /*353c0*/ 	.byte	0x66, 0x6f, 0x72, 0x62, 0x69, 0x64, 0x64, 0x65, 0x6e, 0x20, 0x6d, 0x65, 0x6d, 0x6f, 0x72, 0x79
        /*353d0*/ 	.byte	0x20, 0x61, 0x63, 0x63, 0x65, 0x73, 0x73, 0x20, 0x25, 0x25, 0x64, 0x2f, 0x25, 0x25, 0x64, 0x5c
        /*353e0*/ 	.byte	0x6e, 0x00
.L_10:


//--------------------- .nv.shared.reserved.0     --------------------------
	.section	.nv.shared.reserved.0,"aw",@nobits
	.weak		__nv_reservedSMEM_offset_0_alias
	.size		__nv_reservedSMEM_offset_0_alias, 0, 64
	.other		__nv_reservedSMEM_offset_0_alias,@"STO_CUDA_RESERVED_SHARED STV_DEFAULT"
__nv_reservedSMEM_offset_0_alias:
	.zero		0
	.zero		64


//--------------------- .nv.global                --------------------------
	.section	.nv.global,"aw",@nobits
	.align	8
.nv.global:
	.type		states,@object
	.size		states,(.L_9 - states)
states:
	.zero		524288
.L_9:


//--------------------- .nv.constant0._Z13buddha_kernelPjP6float4PfS_ --------------------------
	.section	.nv.constant0._Z13buddha_kernelPjP6float4PfS_,"a",@progbits
	.sectionflags	@""
	.align	4
.nv.constant0._Z13buddha_kernelPjP6float4PfS_:
	.zero		928


//--------------------- .nv.constant0._Z11init_kerneli --------------------------
	.section	.nv.constant0._Z11init_kerneli,"a",@progbits
	.sectionflags	@""
	.align	4
.nv.constant0._Z11init_kerneli:
	.zero		900


//--------------------- SYMBOLS --------------------------

	.type		.nv.reservedSmem.offset0,@object
	.size		.nv.reservedSmem.offset0,0x4
	.type		vprintf,@function
	.type		malloc,@function
